//
// Generated by NVIDIA NVVM Compiler
//
// Compiler Build ID: CL-36424714
// Cuda compilation tools, release 13.0, V13.0.88
// Based on NVVM 20.0.0
//

.version 9.0
.target sm_100
.address_size 64

	// .globl	relu_f32

.visible .entry relu_f32(
	.param .u64 .ptr .align 1 relu_f32_param_0,
	.param .u64 .ptr .align 1 relu_f32_param_1,
	.param .u32 relu_f32_param_2
)
{
	.reg .pred 	%p<2>;
	.reg .b32 	%r<6>;
	.reg .b32 	%f<3>;
	.reg .b64 	%rd<8>;

	ld.param.u64 	%rd1, [relu_f32_param_0];
	ld.param.u64 	%rd2, [relu_f32_param_1];
	ld.param.u32 	%r2, [relu_f32_param_2];
	mov.u32 	%r3, %ctaid.x;
	mov.u32 	%r4, %ntid.x;
	mov.u32 	%r5, %tid.x;
	mad.lo.s32 	%r1, %r3, %r4, %r5;
	setp.ge.u32 	%p1, %r1, %r2;
	@%p1 bra 	$L__BB0_2;
	cvta.to.global.u64 	%rd3, %rd1;
	cvta.to.global.u64 	%rd4, %rd2;
	mul.wide.u32 	%rd5, %r1, 4;
	add.s64 	%rd6, %rd3, %rd5;
	ld.global.nc.f32 	%f1, [%rd6];
	max.f32 	%f2, %f1, 0f00000000;
	add.s64 	%rd7, %rd4, %rd5;
	st.global.f32 	[%rd7], %f2;
$L__BB0_2:
	ret;

}
	// .globl	relu_backward_f32
.visible .entry relu_backward_f32(
	.param .u64 .ptr .align 1 relu_backward_f32_param_0,
	.param .u64 .ptr .align 1 relu_backward_f32_param_1,
	.param .u64 .ptr .align 1 relu_backward_f32_param_2,
	.param .u32 relu_backward_f32_param_3
)
{
	.reg .pred 	%p<3>;
	.reg .b32 	%r<6>;
	.reg .b32 	%f<6>;
	.reg .b64 	%rd<13>;

	ld.param.u64 	%rd1, [relu_backward_f32_param_0];
	ld.param.u64 	%rd2, [relu_backward_f32_param_1];
	ld.param.u64 	%rd3, [relu_backward_f32_param_2];
	ld.param.u32 	%r2, [relu_backward_f32_param_3];
	mov.u32 	%r3, %ctaid.x;
	mov.u32 	%r4, %ntid.x;
	mov.u32 	%r5, %tid.x;
	mad.lo.s32 	%r1, %r3, %r4, %r5;
	setp.ge.u32 	%p1, %r1, %r2;
	@%p1 bra 	$L__BB1_4;
	cvta.to.global.u64 	%rd4, %rd2;
	mul.wide.u32 	%rd5, %r1, 4;
	add.s64 	%rd6, %rd4, %rd5;
	ld.global.nc.f32 	%f4, [%rd6];
	setp.leu.f32 	%p2, %f4, 0f00000000;
	mov.f32 	%f5, 0f00000000;
	@%p2 bra 	$L__BB1_3;
	cvta.to.global.u64 	%rd7, %rd1;
	add.s64 	%rd9, %rd7, %rd5;
	ld.global.nc.f32 	%f5, [%rd9];
$L__BB1_3:
	cvta.to.global.u64 	%rd10, %rd3;
	add.s64 	%rd12, %rd10, %rd5;
	st.global.f32 	[%rd12], %f5;
$L__BB1_4:
	ret;

}
	// .globl	leaky_relu_f32
.visible .entry leaky_relu_f32(
	.param .u64 .ptr .align 1 leaky_relu_f32_param_0,
	.param .u64 .ptr .align 1 leaky_relu_f32_param_1,
	.param .f32 leaky_relu_f32_param_2,
	.param .u32 leaky_relu_f32_param_3
)
{
	.reg .pred 	%p<3>;
	.reg .b32 	%r<6>;
	.reg .b32 	%f<5>;
	.reg .b64 	%rd<8>;

	ld.param.u64 	%rd1, [leaky_relu_f32_param_0];
	ld.param.u64 	%rd2, [leaky_relu_f32_param_1];
	ld.param.f32 	%f1, [leaky_relu_f32_param_2];
	ld.param.u32 	%r2, [leaky_relu_f32_param_3];
	mov.u32 	%r3, %ctaid.x;
	mov.u32 	%r4, %ntid.x;
	mov.u32 	%r5, %tid.x;
	mad.lo.s32 	%r1, %r3, %r4, %r5;
	setp.ge.u32 	%p1, %r1, %r2;
	@%p1 bra 	$L__BB2_2;
	cvta.to.global.u64 	%rd3, %rd1;
	cvta.to.global.u64 	%rd4, %rd2;
	mul.wide.u32 	%rd5, %r1, 4;
	add.s64 	%rd6, %rd3, %rd5;
	ld.global.nc.f32 	%f2, [%rd6];
	setp.gt.f32 	%p2, %f2, 0f00000000;
	mul.f32 	%f3, %f1, %f2;
	selp.f32 	%f4, %f2, %f3, %p2;
	add.s64 	%rd7, %rd4, %rd5;
	st.global.f32 	[%rd7], %f4;
$L__BB2_2:
	ret;

}
	// .globl	sigmoid_f32
.visible .entry sigmoid_f32(
	.param .u64 .ptr .align 1 sigmoid_f32_param_0,
	.param .u64 .ptr .align 1 sigmoid_f32_param_1,
	.param .u32 sigmoid_f32_param_2
)
{
	.reg .pred 	%p<2>;
	.reg .b32 	%r<8>;
	.reg .b32 	%f<15>;
	.reg .b64 	%rd<8>;

	ld.param.u64 	%rd1, [sigmoid_f32_param_0];
	ld.param.u64 	%rd2, [sigmoid_f32_param_1];
	ld.param.u32 	%r2, [sigmoid_f32_param_2];
	mov.u32 	%r3, %ctaid.x;
	mov.u32 	%r4, %ntid.x;
	mov.u32 	%r5, %tid.x;
	mad.lo.s32 	%r1, %r3, %r4, %r5;
	setp.ge.u32 	%p1, %r1, %r2;
	@%p1 bra 	$L__BB3_2;
	cvta.to.global.u64 	%rd3, %rd1;
	cvta.to.global.u64 	%rd4, %rd2;
	mul.wide.u32 	%rd5, %r1, 4;
	add.s64 	%rd6, %rd3, %rd5;
	ld.global.nc.f32 	%f1, [%rd6];
	fma.rn.f32 	%f2, %f1, 0fBBBB989D, 0f3F000000;
	cvt.sat.f32.f32 	%f3, %f2;
	mov.f32 	%f4, 0f4B400001;
	mov.f32 	%f5, 0f437C0000;
	fma.rm.f32 	%f6, %f3, %f5, %f4;
	add.f32 	%f7, %f6, 0fCB40007F;
	neg.f32 	%f8, %f7;
	fma.rn.f32 	%f9, %f1, 0fBFB8AA3B, %f8;
	fma.rn.f32 	%f10, %f1, 0fB2A57060, %f9;
	mov.b32 	%r6, %f6;
	shl.b32 	%r7, %r6, 23;
	mov.b32 	%f11, %r7;
	ex2.approx.ftz.f32 	%f12, %f10;
	fma.rn.f32 	%f13, %f12, %f11, 0f3F800000;
	rcp.rn.f32 	%f14, %f13;
	add.s64 	%rd7, %rd4, %rd5;
	st.global.f32 	[%rd7], %f14;
$L__BB3_2:
	ret;

}
	// .globl	sigmoid_backward_f32
.visible .entry sigmoid_backward_f32(
	.param .u64 .ptr .align 1 sigmoid_backward_f32_param_0,
	.param .u64 .ptr .align 1 sigmoid_backward_f32_param_1,
	.param .u64 .ptr .align 1 sigmoid_backward_f32_param_2,
	.param .u32 sigmoid_backward_f32_param_3
)
{
	.reg .pred 	%p<2>;
	.reg .b32 	%r<6>;
	.reg .b32 	%f<7>;
	.reg .b64 	%rd<11>;

	ld.param.u64 	%rd1, [sigmoid_backward_f32_param_0];
	ld.param.u64 	%rd2, [sigmoid_backward_f32_param_1];
	ld.param.u64 	%rd3, [sigmoid_backward_f32_param_2];
	ld.param.u32 	%r2, [sigmoid_backward_f32_param_3];
	mov.u32 	%r3, %ctaid.x;
	mov.u32 	%r4, %ntid.x;
	mov.u32 	%r5, %tid.x;
	mad.lo.s32 	%r1, %r3, %r4, %r5;
	setp.ge.u32 	%p1, %r1, %r2;
	@%p1 bra 	$L__BB4_2;
	cvta.to.global.u64 	%rd4, %rd2;
	cvta.to.global.u64 	%rd5, %rd1;
	cvta.to.global.u64 	%rd6, %rd3;
	mul.wide.u32 	%rd7, %r1, 4;
	add.s64 	%rd8, %rd4, %rd7;
	ld.global.nc.f32 	%f1, [%rd8];
	add.s64 	%rd9, %rd5, %rd7;
	ld.global.nc.f32 	%f2, [%rd9];
	mul.f32 	%f3, %f1, %f2;
	mov.f32 	%f4, 0f3F800000;
	sub.f32 	%f5, %f4, %f1;
	mul.f32 	%f6, %f5, %f3;
	add.s64 	%rd10, %rd6, %rd7;
	st.global.f32 	[%rd10], %f6;
$L__BB4_2:
	ret;

}
	// .globl	tanh_f32
.visible .entry tanh_f32(
	.param .u64 .ptr .align 1 tanh_f32_param_0,
	.param .u64 .ptr .align 1 tanh_f32_param_1,
	.param .u32 tanh_f32_param_2
)
{
	.reg .pred 	%p<4>;
	.reg .b32 	%r<6>;
	.reg .b32 	%f<17>;
	.reg .b64 	%rd<8>;

	ld.param.u64 	%rd1, [tanh_f32_param_0];
	ld.param.u64 	%rd2, [tanh_f32_param_1];
	ld.param.u32 	%r2, [tanh_f32_param_2];
	mov.u32 	%r3, %ctaid.x;
	mov.u32 	%r4, %ntid.x;
	mov.u32 	%r5, %tid.x;
	mad.lo.s32 	%r1, %r3, %r4, %r5;
	setp.ge.u32 	%p1, %r1, %r2;
	@%p1 bra 	$L__BB5_2;
	cvta.to.global.u64 	%rd3, %rd1;
	cvta.to.global.u64 	%rd4, %rd2;
	mul.wide.u32 	%rd5, %r1, 4;
	add.s64 	%rd6, %rd3, %rd5;
	ld.global.nc.f32 	%f1, [%rd6];
	abs.f32 	%f2, %f1;
	mul.f32 	%f3, %f2, 0f4038AA3B;
	ex2.approx.ftz.f32 	%f4, %f3;
	add.f32 	%f5, %f4, 0f3F800000;
	rcp.approx.ftz.f32 	%f6, %f5;
	fma.rn.f32 	%f7, %f6, 0fC0000000, 0f3F800000;
	setp.ge.f32 	%p2, %f2, 0f41102CB4;
	selp.f32 	%f8, 0f3F800000, %f7, %p2;
	copysign.f32 	%f9, %f1, %f8;
	mul.f32 	%f10, %f1, %f1;
	fma.rn.f32 	%f11, %f10, 0f3C80F082, 0fBD563CAE;
	fma.rn.f32 	%f12, %f11, %f10, 0f3E085941;
	fma.rn.f32 	%f13, %f12, %f10, 0fBEAAA9ED;
	fma.rn.f32 	%f14, %f13, %f10, 0f00000000;
	fma.rn.f32 	%f15, %f14, %f1, %f1;
	setp.ge.f32 	%p3, %f2, 0f3F19999A;
	selp.f32 	%f16, %f9, %f15, %p3;
	add.s64 	%rd7, %rd4, %rd5;
	st.global.f32 	[%rd7], %f16;
$L__BB5_2:
	ret;

}
	// .globl	tanh_backward_f32
.visible .entry tanh_backward_f32(
	.param .u64 .ptr .align 1 tanh_backward_f32_param_0,
	.param .u64 .ptr .align 1 tanh_backward_f32_param_1,
	.param .u64 .ptr .align 1 tanh_backward_f32_param_2,
	.param .u32 tanh_backward_f32_param_3
)
{
	.reg .pred 	%p<2>;
	.reg .b32 	%r<6>;
	.reg .b32 	%f<7>;
	.reg .b64 	%rd<11>;

	ld.param.u64 	%rd1, [tanh_backward_f32_param_0];
	ld.param.u64 	%rd2, [tanh_backward_f32_param_1];
	ld.param.u64 	%rd3, [tanh_backward_f32_param_2];
	ld.param.u32 	%r2, [tanh_backward_f32_param_3];
	mov.u32 	%r3, %ctaid.x;
	mov.u32 	%r4, %ntid.x;
	mov.u32 	%r5, %tid.x;
	mad.lo.s32 	%r1, %r3, %r4, %r5;
	setp.ge.u32 	%p1, %r1, %r2;
	@%p1 bra 	$L__BB6_2;
	cvta.to.global.u64 	%rd4, %rd2;
	cvta.to.global.u64 	%rd5, %rd1;
	cvta.to.global.u64 	%rd6, %rd3;
	mul.wide.u32 	%rd7, %r1, 4;
	add.s64 	%rd8, %rd4, %rd7;
	ld.global.nc.f32 	%f1, [%rd8];
	add.s64 	%rd9, %rd5, %rd7;
	ld.global.nc.f32 	%f2, [%rd9];
	mul.f32 	%f3, %f1, %f1;
	mov.f32 	%f4, 0f3F800000;
	sub.f32 	%f5, %f4, %f3;
	mul.f32 	%f6, %f2, %f5;
	add.s64 	%rd10, %rd6, %rd7;
	st.global.f32 	[%rd10], %f6;
$L__BB6_2:
	ret;

}
	// .globl	exp_f32
.visible .entry exp_f32(
	.param .u64 .ptr .align 1 exp_f32_param_0,
	.param .u64 .ptr .align 1 exp_f32_param_1,
	.param .u32 exp_f32_param_2
)
{
	.reg .pred 	%p<2>;
	.reg .b32 	%r<8>;
	.reg .b32 	%f<14>;
	.reg .b64 	%rd<8>;

	ld.param.u64 	%rd1, [exp_f32_param_0];
	ld.param.u64 	%rd2, [exp_f32_param_1];
	ld.param.u32 	%r2, [exp_f32_param_2];
	mov.u32 	%r3, %ctaid.x;
	mov.u32 	%r4, %ntid.x;
	mov.u32 	%r5, %tid.x;
	mad.lo.s32 	%r1, %r3, %r4, %r5;
	setp.ge.u32 	%p1, %r1, %r2;
	@%p1 bra 	$L__BB7_2;
	cvta.to.global.u64 	%rd3, %rd1;
	cvta.to.global.u64 	%rd4, %rd2;
	mul.wide.u32 	%rd5, %r1, 4;
	add.s64 	%rd6, %rd3, %rd5;
	ld.global.nc.f32 	%f1, [%rd6];
	fma.rn.f32 	%f2, %f1, 0f3BBB989D, 0f3F000000;
	cvt.sat.f32.f32 	%f3, %f2;
	mov.f32 	%f4, 0f4B400001;
	mov.f32 	%f5, 0f437C0000;
	fma.rm.f32 	%f6, %f3, %f5, %f4;
	add.f32 	%f7, %f6, 0fCB40007F;
	neg.f32 	%f8, %f7;
	fma.rn.f32 	%f9, %f1, 0f3FB8AA3B, %f8;
	fma.rn.f32 	%f10, %f1, 0f32A57060, %f9;
	mov.b32 	%r6, %f6;
	shl.b32 	%r7, %r6, 23;
	mov.b32 	%f11, %r7;
	ex2.approx.ftz.f32 	%f12, %f10;
	mul.f32 	%f13, %f12, %f11;
	add.s64 	%rd7, %rd4, %rd5;
	st.global.f32 	[%rd7], %f13;
$L__BB7_2:
	ret;

}
	// .globl	log_f32
.visible .entry log_f32(
	.param .u64 .ptr .align 1 log_f32_param_0,
	.param .u64 .ptr .align 1 log_f32_param_1,
	.param .u32 log_f32_param_2
)
{
	.reg .pred 	%p<5>;
	.reg .b32 	%r<10>;
	.reg .b32 	%f<23>;
	.reg .b64 	%rd<8>;

	ld.param.u64 	%rd1, [log_f32_param_0];
	ld.param.u64 	%rd2, [log_f32_param_1];
	ld.param.u32 	%r2, [log_f32_param_2];
	mov.u32 	%r3, %ctaid.x;
	mov.u32 	%r4, %ntid.x;
	mov.u32 	%r5, %tid.x;
	mad.lo.s32 	%r1, %r3, %r4, %r5;
	setp.ge.u32 	%p1, %r1, %r2;
	@%p1 bra 	$L__BB8_2;
	cvta.to.global.u64 	%rd3, %rd1;
	cvta.to.global.u64 	%rd4, %rd2;
	mul.wide.u32 	%rd5, %r1, 4;
	add.s64 	%rd6, %rd3, %rd5;
	ld.global.nc.f32 	%f1, [%rd6];
	setp.lt.f32 	%p2, %f1, 0f00800000;
	mul.f32 	%f2, %f1, 0f4B000000;
	selp.f32 	%f3, %f2, %f1, %p2;
	selp.f32 	%f4, 0fC1B80000, 0f00000000, %p2;
	mov.b32 	%r6, %f3;
	add.s32 	%r7, %r6, -1059760811;
	and.b32  	%r8, %r7, -8388608;
	sub.s32 	%r9, %r6, %r8;
	mov.b32 	%f5, %r9;
	cvt.rn.f32.s32 	%f6, %r8;
	fma.rn.f32 	%f7, %f6, 0f34000000, %f4;
	add.f32 	%f8, %f5, 0fBF800000;
	fma.rn.f32 	%f9, %f8, 0fBE055027, 0f3E1039F6;
	fma.rn.f32 	%f10, %f9, %f8, 0fBDF8CDCC;
	fma.rn.f32 	%f11, %f10, %f8, 0f3E0F2955;
	fma.rn.f32 	%f12, %f11, %f8, 0fBE2AD8B9;
	fma.rn.f32 	%f13, %f12, %f8, 0f3E4CED0B;
	fma.rn.f32 	%f14, %f13, %f8, 0fBE7FFF22;
	fma.rn.f32 	%f15, %f14, %f8, 0f3EAAAA78;
	fma.rn.f32 	%f16, %f15, %f8, 0fBF000000;
	mul.f32 	%f17, %f8, %f16;
	fma.rn.f32 	%f18, %f17, %f8, %f8;
	fma.rn.f32 	%f19, %f7, 0f3F317218, %f18;
	setp.gt.u32 	%p3, %r6, 2139095039;
	fma.rn.f32 	%f20, %f3, 0f7F800000, 0f7F800000;
	selp.f32 	%f21, %f20, %f19, %p3;
	setp.eq.f32 	%p4, %f3, 0f00000000;
	selp.f32 	%f22, 0fFF800000, %f21, %p4;
	add.s64 	%rd7, %rd4, %rd5;
	st.global.f32 	[%rd7], %f22;
$L__BB8_2:
	ret;

}
	// .globl	gelu_f32
.visible .entry gelu_f32(
	.param .u64 .ptr .align 1 gelu_f32_param_0,
	.param .u64 .ptr .align 1 gelu_f32_param_1,
	.param .u32 gelu_f32_param_2
)
{
	.reg .pred 	%p<4>;
	.reg .b32 	%r<6>;
	.reg .b32 	%f<24>;
	.reg .b64 	%rd<8>;

	ld.param.u64 	%rd1, [gelu_f32_param_0];
	ld.param.u64 	%rd2, [gelu_f32_param_1];
	ld.param.u32 	%r2, [gelu_f32_param_2];
	mov.u32 	%r3, %ctaid.x;
	mov.u32 	%r4, %ntid.x;
	mov.u32 	%r5, %tid.x;
	mad.lo.s32 	%r1, %r3, %r4, %r5;
	setp.ge.u32 	%p1, %r1, %r2;
	@%p1 bra 	$L__BB9_2;
	cvta.to.global.u64 	%rd3, %rd1;
	cvta.to.global.u64 	%rd4, %rd2;
	mul.wide.u32 	%rd5, %r1, 4;
	add.s64 	%rd6, %rd3, %rd5;
	ld.global.nc.f32 	%f1, [%rd6];
	mul.f32 	%f2, %f1, %f1;
	mul.f32 	%f3, %f1, %f2;
	fma.rn.f32 	%f4, %f3, 0f3D372713, %f1;
	mul.f32 	%f5, %f4, 0f3F4C422A;
	mul.f32 	%f6, %f1, 0f3F000000;
	abs.f32 	%f7, %f5;
	mul.f32 	%f8, %f7, 0f4038AA3B;
	ex2.approx.ftz.f32 	%f9, %f8;
	add.f32 	%f10, %f9, 0f3F800000;
	rcp.approx.ftz.f32 	%f11, %f10;
	fma.rn.f32 	%f12, %f11, 0fC0000000, 0f3F800000;
	setp.ge.f32 	%p2, %f7, 0f41102CB4;
	selp.f32 	%f13, 0f3F800000, %f12, %p2;
	copysign.f32 	%f14, %f5, %f13;
	mul.f32 	%f15, %f5, %f5;
	fma.rn.f32 	%f16, %f15, 0f3C80F082, 0fBD563CAE;
	fma.rn.f32 	%f17, %f16, %f15, 0f3E085941;
	fma.rn.f32 	%f18, %f17, %f15, 0fBEAAA9ED;
	fma.rn.f32 	%f19, %f18, %f15, 0f00000000;
	fma.rn.f32 	%f20, %f19, %f5, %f5;
	setp.ge.f32 	%p3, %f7, 0f3F19999A;
	selp.f32 	%f21, %f14, %f20, %p3;
	add.f32 	%f22, %f21, 0f3F800000;
	mul.f32 	%f23, %f6, %f22;
	add.s64 	%rd7, %rd4, %rd5;
	st.global.f32 	[%rd7], %f23;
$L__BB9_2:
	ret;

}
	// .globl	silu_f32
.visible .entry silu_f32(
	.param .u64 .ptr .align 1 silu_f32_param_0,
	.param .u64 .ptr .align 1 silu_f32_param_1,
	.param .u32 silu_f32_param_2
)
{
	.reg .pred 	%p<2>;
	.reg .b32 	%r<8>;
	.reg .b32 	%f<16>;
	.reg .b64 	%rd<8>;

	ld.param.u64 	%rd1, [silu_f32_param_0];
	ld.param.u64 	%rd2, [silu_f32_param_1];
	ld.param.u32 	%r2, [silu_f32_param_2];
	mov.u32 	%r3, %ctaid.x;
	mov.u32 	%r4, %ntid.x;
	mov.u32 	%r5, %tid.x;
	mad.lo.s32 	%r1, %r3, %r4, %r5;
	setp.ge.u32 	%p1, %r1, %r2;
	@%p1 bra 	$L__BB10_2;
	cvta.to.global.u64 	%rd3, %rd1;
	cvta.to.global.u64 	%rd4, %rd2;
	mul.wide.u32 	%rd5, %r1, 4;
	add.s64 	%rd6, %rd3, %rd5;
	ld.global.nc.f32 	%f1, [%rd6];
	fma.rn.f32 	%f2, %f1, 0fBBBB989D, 0f3F000000;
	cvt.sat.f32.f32 	%f3, %f2;
	mov.f32 	%f4, 0f4B400001;
	mov.f32 	%f5, 0f437C0000;
	fma.rm.f32 	%f6, %f3, %f5, %f4;
	add.f32 	%f7, %f6, 0fCB40007F;
	neg.f32 	%f8, %f7;
	fma.rn.f32 	%f9, %f1, 0fBFB8AA3B, %f8;
	fma.rn.f32 	%f10, %f1, 0fB2A57060, %f9;
	mov.b32 	%r6, %f6;
	shl.b32 	%r7, %r6, 23;
	mov.b32 	%f11, %r7;
	ex2.approx.ftz.f32 	%f12, %f10;
	fma.rn.f32 	%f13, %f12, %f11, 0f3F800000;
	rcp.rn.f32 	%f14, %f13;
	mul.f32 	%f15, %f1, %f14;
	add.s64 	%rd7, %rd4, %rd5;
	st.global.f32 	[%rd7], %f15;
$L__BB10_2:
	ret;

}
	// .globl	elu_f32
.visible .entry elu_f32(
	.param .u64 .ptr .align 1 elu_f32_param_0,
	.param .u64 .ptr .align 1 elu_f32_param_1,
	.param .f32 elu_f32_param_2,
	.param .u32 elu_f32_param_3
)
{
	.reg .pred 	%p<3>;
	.reg .b32 	%r<8>;
	.reg .b32 	%f<18>;
	.reg .b64 	%rd<9>;

	ld.param.u64 	%rd1, [elu_f32_param_0];
	ld.param.u64 	%rd2, [elu_f32_param_1];
	ld.param.f32 	%f4, [elu_f32_param_2];
	ld.param.u32 	%r2, [elu_f32_param_3];
	mov.u32 	%r3, %ctaid.x;
	mov.u32 	%r4, %ntid.x;
	mov.u32 	%r5, %tid.x;
	mad.lo.s32 	%r1, %r3, %r4, %r5;
	setp.ge.u32 	%p1, %r1, %r2;
	@%p1 bra 	$L__BB11_4;
	cvta.to.global.u64 	%rd3, %rd1;
	mul.wide.u32 	%rd4, %r1, 4;
	add.s64 	%rd5, %rd3, %rd4;
	ld.global.nc.f32 	%f17, [%rd5];
	setp.gt.f32 	%p2, %f17, 0f00000000;
	@%p2 bra 	$L__BB11_3;
	fma.rn.f32 	%f5, %f17, 0f3BBB989D, 0f3F000000;
	cvt.sat.f32.f32 	%f6, %f5;
	mov.f32 	%f7, 0f4B400001;
	mov.f32 	%f8, 0f437C0000;
	fma.rm.f32 	%f9, %f6, %f8, %f7;
	add.f32 	%f10, %f9, 0fCB40007F;
	neg.f32 	%f11, %f10;
	fma.rn.f32 	%f12, %f17, 0f3FB8AA3B, %f11;
	fma.rn.f32 	%f13, %f17, 0f32A57060, %f12;
	mov.b32 	%r6, %f9;
	shl.b32 	%r7, %r6, 23;
	mov.b32 	%f14, %r7;
	ex2.approx.ftz.f32 	%f15, %f13;
	fma.rn.f32 	%f16, %f15, %f14, 0fBF800000;
	mul.f32 	%f17, %f4, %f16;
$L__BB11_3:
	cvta.to.global.u64 	%rd6, %rd2;
	add.s64 	%rd8, %rd6, %rd4;
	st.global.f32 	[%rd8], %f17;
$L__BB11_4:
	ret;

}
	// .globl	softmax_f32
.visible .entry softmax_f32(
	.param .u64 .ptr .align 1 softmax_f32_param_0,
	.param .u64 .ptr .align 1 softmax_f32_param_1,
	.param .u32 softmax_f32_param_2,
	.param .u32 softmax_f32_param_3
)
{
	.reg .pred 	%p<58>;
	.reg .b32 	%r<184>;
	.reg .b32 	%f<366>;
	.reg .b64 	%rd<166>;

	ld.param.u64 	%rd3, [softmax_f32_param_0];
	ld.param.u64 	%rd4, [softmax_f32_param_1];
	ld.param.u32 	%r62, [softmax_f32_param_2];
	ld.param.u32 	%r61, [softmax_f32_param_3];
	cvta.to.global.u64 	%rd1, %rd3;
	cvta.to.global.u64 	%rd2, %rd4;
	mov.u32 	%r1, %ctaid.x;
	setp.ge.u32 	%p1, %r1, %r62;
	@%p1 bra 	$L__BB12_39;
	setp.eq.s32 	%p2, %r61, 0;
	mov.f32 	%f356, 0fFF800000;
	@%p2 bra 	$L__BB12_14;
	mul.lo.s32 	%r2, %r61, %r1;
	and.b32  	%r3, %r61, 15;
	setp.lt.u32 	%p3, %r61, 16;
	mov.f32 	%f356, 0fFF800000;
	mov.b32 	%r165, 0;
	@%p3 bra 	$L__BB12_5;
	and.b32  	%r165, %r61, -16;
	neg.s32 	%r171, %r165;
	add.s32 	%r170, %r2, 7;
	mov.f32 	%f356, 0fFF800000;
$L__BB12_4:
	.pragma "nounroll";
	add.s32 	%r64, %r170, -7;
	mul.wide.u32 	%rd5, %r64, 4;
	add.s64 	%rd6, %rd1, %rd5;
	ld.global.nc.f32 	%f30, [%rd6];
	setp.gt.f32 	%p4, %f30, %f356;
	selp.f32 	%f31, %f30, %f356, %p4;
	add.s32 	%r65, %r170, -6;
	mul.wide.u32 	%rd7, %r65, 4;
	add.s64 	%rd8, %rd1, %rd7;
	ld.global.nc.f32 	%f32, [%rd8];
	setp.gt.f32 	%p5, %f32, %f31;
	selp.f32 	%f33, %f32, %f31, %p5;
	add.s32 	%r66, %r170, -5;
	mul.wide.u32 	%rd9, %r66, 4;
	add.s64 	%rd10, %rd1, %rd9;
	ld.global.nc.f32 	%f34, [%rd10];
	setp.gt.f32 	%p6, %f34, %f33;
	selp.f32 	%f35, %f34, %f33, %p6;
	add.s32 	%r67, %r170, -4;
	mul.wide.u32 	%rd11, %r67, 4;
	add.s64 	%rd12, %rd1, %rd11;
	ld.global.nc.f32 	%f36, [%rd12];
	setp.gt.f32 	%p7, %f36, %f35;
	selp.f32 	%f37, %f36, %f35, %p7;
	add.s32 	%r68, %r170, -3;
	mul.wide.u32 	%rd13, %r68, 4;
	add.s64 	%rd14, %rd1, %rd13;
	ld.global.nc.f32 	%f38, [%rd14];
	setp.gt.f32 	%p8, %f38, %f37;
	selp.f32 	%f39, %f38, %f37, %p8;
	add.s32 	%r69, %r170, -2;
	mul.wide.u32 	%rd15, %r69, 4;
	add.s64 	%rd16, %rd1, %rd15;
	ld.global.nc.f32 	%f40, [%rd16];
	setp.gt.f32 	%p9, %f40, %f39;
	selp.f32 	%f41, %f40, %f39, %p9;
	add.s32 	%r70, %r170, -1;
	mul.wide.u32 	%rd17, %r70, 4;
	add.s64 	%rd18, %rd1, %rd17;
	ld.global.nc.f32 	%f42, [%rd18];
	setp.gt.f32 	%p10, %f42, %f41;
	selp.f32 	%f43, %f42, %f41, %p10;
	add.s32 	%r71, %r170, 8;
	mul.wide.u32 	%rd19, %r170, 4;
	add.s64 	%rd20, %rd1, %rd19;
	ld.global.nc.f32 	%f44, [%rd20];
	setp.gt.f32 	%p11, %f44, %f43;
	selp.f32 	%f45, %f44, %f43, %p11;
	add.s32 	%r72, %r170, 1;
	mul.wide.u32 	%rd21, %r72, 4;
	add.s64 	%rd22, %rd1, %rd21;
	ld.global.nc.f32 	%f46, [%rd22];
	setp.gt.f32 	%p12, %f46, %f45;
	selp.f32 	%f47, %f46, %f45, %p12;
	add.s32 	%r73, %r170, 2;
	mul.wide.u32 	%rd23, %r73, 4;
	add.s64 	%rd24, %rd1, %rd23;
	ld.global.nc.f32 	%f48, [%rd24];
	setp.gt.f32 	%p13, %f48, %f47;
	selp.f32 	%f49, %f48, %f47, %p13;
	add.s32 	%r74, %r170, 3;
	mul.wide.u32 	%rd25, %r74, 4;
	add.s64 	%rd26, %rd1, %rd25;
	ld.global.nc.f32 	%f50, [%rd26];
	setp.gt.f32 	%p14, %f50, %f49;
	selp.f32 	%f51, %f50, %f49, %p14;
	add.s32 	%r75, %r170, 4;
	mul.wide.u32 	%rd27, %r75, 4;
	add.s64 	%rd28, %rd1, %rd27;
	ld.global.nc.f32 	%f52, [%rd28];
	setp.gt.f32 	%p15, %f52, %f51;
	selp.f32 	%f53, %f52, %f51, %p15;
	add.s32 	%r76, %r170, 5;
	mul.wide.u32 	%rd29, %r76, 4;
	add.s64 	%rd30, %rd1, %rd29;
	ld.global.nc.f32 	%f54, [%rd30];
	setp.gt.f32 	%p16, %f54, %f53;
	selp.f32 	%f55, %f54, %f53, %p16;
	add.s32 	%r77, %r170, 6;
	mul.wide.u32 	%rd31, %r77, 4;
	add.s64 	%rd32, %rd1, %rd31;
	ld.global.nc.f32 	%f56, [%rd32];
	setp.gt.f32 	%p17, %f56, %f55;
	selp.f32 	%f57, %f56, %f55, %p17;
	add.s32 	%r78, %r170, 7;
	mul.wide.u32 	%rd33, %r78, 4;
	add.s64 	%rd34, %rd1, %rd33;
	ld.global.nc.f32 	%f58, [%rd34];
	setp.gt.f32 	%p18, %f58, %f57;
	selp.f32 	%f59, %f58, %f57, %p18;
	mul.wide.u32 	%rd35, %r71, 4;
	add.s64 	%rd36, %rd1, %rd35;
	ld.global.nc.f32 	%f60, [%rd36];
	setp.gt.f32 	%p19, %f60, %f59;
	selp.f32 	%f356, %f60, %f59, %p19;
	add.s32 	%r171, %r171, 16;
	add.s32 	%r170, %r170, 16;
	setp.eq.s32 	%p20, %r171, 0;
	@%p20 bra 	$L__BB12_5;
	bra.uni 	$L__BB12_4;
$L__BB12_5:
	setp.eq.s32 	%p21, %r3, 0;
	@%p21 bra 	$L__BB12_14;
	and.b32  	%r8, %r61, 7;
	setp.lt.u32 	%p22, %r3, 8;
	@%p22 bra 	$L__BB12_8;
	add.s32 	%r79, %r165, %r2;
	mul.wide.u32 	%rd37, %r79, 4;
	add.s64 	%rd38, %rd1, %rd37;
	ld.global.nc.f32 	%f62, [%rd38];
	setp.gt.f32 	%p23, %f62, %f356;
	selp.f32 	%f63, %f62, %f356, %p23;
	add.s32 	%r80, %r79, 1;
	mul.wide.u32 	%rd39, %r80, 4;
	add.s64 	%rd40, %rd1, %rd39;
	ld.global.nc.f32 	%f64, [%rd40];
	setp.gt.f32 	%p24, %f64, %f63;
	selp.f32 	%f65, %f64, %f63, %p24;
	add.s32 	%r81, %r79, 2;
	mul.wide.u32 	%rd41, %r81, 4;
	add.s64 	%rd42, %rd1, %rd41;
	ld.global.nc.f32 	%f66, [%rd42];
	setp.gt.f32 	%p25, %f66, %f65;
	selp.f32 	%f67, %f66, %f65, %p25;
	add.s32 	%r82, %r79, 3;
	mul.wide.u32 	%rd43, %r82, 4;
	add.s64 	%rd44, %rd1, %rd43;
	ld.global.nc.f32 	%f68, [%rd44];
	setp.gt.f32 	%p26, %f68, %f67;
	selp.f32 	%f69, %f68, %f67, %p26;
	add.s32 	%r83, %r79, 4;
	mul.wide.u32 	%rd45, %r83, 4;
	add.s64 	%rd46, %rd1, %rd45;
	ld.global.nc.f32 	%f70, [%rd46];
	setp.gt.f32 	%p27, %f70, %f69;
	selp.f32 	%f71, %f70, %f69, %p27;
	add.s32 	%r84, %r79, 5;
	mul.wide.u32 	%rd47, %r84, 4;
	add.s64 	%rd48, %rd1, %rd47;
	ld.global.nc.f32 	%f72, [%rd48];
	setp.gt.f32 	%p28, %f72, %f71;
	selp.f32 	%f73, %f72, %f71, %p28;
	add.s32 	%r85, %r79, 6;
	mul.wide.u32 	%rd49, %r85, 4;
	add.s64 	%rd50, %rd1, %rd49;
	ld.global.nc.f32 	%f74, [%rd50];
	setp.gt.f32 	%p29, %f74, %f73;
	selp.f32 	%f75, %f74, %f73, %p29;
	add.s32 	%r86, %r79, 7;
	mul.wide.u32 	%rd51, %r86, 4;
	add.s64 	%rd52, %rd1, %rd51;
	ld.global.nc.f32 	%f76, [%rd52];
	setp.gt.f32 	%p30, %f76, %f75;
	selp.f32 	%f356, %f76, %f75, %p30;
	add.s32 	%r165, %r165, 8;
$L__BB12_8:
	setp.eq.s32 	%p31, %r8, 0;
	@%p31 bra 	$L__BB12_14;
	and.b32  	%r11, %r61, 3;
	setp.lt.u32 	%p32, %r8, 4;
	@%p32 bra 	$L__BB12_11;
	add.s32 	%r87, %r165, %r2;
	mul.wide.u32 	%rd53, %r87, 4;
	add.s64 	%rd54, %rd1, %rd53;
	ld.global.nc.f32 	%f78, [%rd54];
	setp.gt.f32 	%p33, %f78, %f356;
	selp.f32 	%f79, %f78, %f356, %p33;
	add.s32 	%r88, %r87, 1;
	mul.wide.u32 	%rd55, %r88, 4;
	add.s64 	%rd56, %rd1, %rd55;
	ld.global.nc.f32 	%f80, [%rd56];
	setp.gt.f32 	%p34, %f80, %f79;
	selp.f32 	%f81, %f80, %f79, %p34;
	add.s32 	%r89, %r87, 2;
	mul.wide.u32 	%rd57, %r89, 4;
	add.s64 	%rd58, %rd1, %rd57;
	ld.global.nc.f32 	%f82, [%rd58];
	setp.gt.f32 	%p35, %f82, %f81;
	selp.f32 	%f83, %f82, %f81, %p35;
	add.s32 	%r90, %r87, 3;
	mul.wide.u32 	%rd59, %r90, 4;
	add.s64 	%rd60, %rd1, %rd59;
	ld.global.nc.f32 	%f84, [%rd60];
	setp.gt.f32 	%p36, %f84, %f83;
	selp.f32 	%f356, %f84, %f83, %p36;
	add.s32 	%r165, %r165, 4;
$L__BB12_11:
	setp.eq.s32 	%p37, %r11, 0;
	@%p37 bra 	$L__BB12_14;
	add.s32 	%r169, %r165, %r2;
	neg.s32 	%r168, %r11;
$L__BB12_13:
	.pragma "nounroll";
	mul.wide.u32 	%rd61, %r169, 4;
	add.s64 	%rd62, %rd1, %rd61;
	ld.global.nc.f32 	%f85, [%rd62];
	setp.gt.f32 	%p38, %f85, %f356;
	selp.f32 	%f356, %f85, %f356, %p38;
	add.s32 	%r169, %r169, 1;
	add.s32 	%r168, %r168, 1;
	setp.ne.s32 	%p39, %r168, 0;
	@%p39 bra 	$L__BB12_13;
$L__BB12_14:
	setp.eq.s32 	%p40, %r61, 0;
	mov.f32 	%f364, 0f00000000;
	@%p40 bra 	$L__BB12_26;
	mul.lo.s32 	%r20, %r61, %r1;
	and.b32  	%r21, %r61, 7;
	setp.lt.u32 	%p41, %r61, 8;
	mov.f32 	%f364, 0f00000000;
	mov.b32 	%r172, 0;
	@%p41 bra 	$L__BB12_18;
	and.b32  	%r172, %r61, -8;
	neg.s32 	%r176, %r172;
	add.s32 	%r175, %r20, 3;
	mov.f32 	%f364, 0f00000000;
$L__BB12_17:
	.pragma "nounroll";
	add.s32 	%r92, %r175, -3;
	mul.wide.u32 	%rd63, %r92, 4;
	add.s64 	%rd64, %rd1, %rd63;
	ld.global.nc.f32 	%f90, [%rd64];
	sub.f32 	%f91, %f90, %f356;
	fma.rn.f32 	%f92, %f91, 0f3BBB989D, 0f3F000000;
	cvt.sat.f32.f32 	%f93, %f92;
	mov.f32 	%f94, 0f4B400001;
	mov.f32 	%f95, 0f437C0000;
	fma.rm.f32 	%f96, %f93, %f95, %f94;
	add.f32 	%f97, %f96, 0fCB40007F;
	neg.f32 	%f98, %f97;
	fma.rn.f32 	%f99, %f91, 0f3FB8AA3B, %f98;
	fma.rn.f32 	%f100, %f91, 0f32A57060, %f99;
	mov.b32 	%r93, %f96;
	shl.b32 	%r94, %r93, 23;
	mov.b32 	%f101, %r94;
	ex2.approx.ftz.f32 	%f102, %f100;
	mul.f32 	%f103, %f102, %f101;
	add.s64 	%rd65, %rd2, %rd63;
	st.global.f32 	[%rd65], %f103;
	add.f32 	%f104, %f364, %f103;
	add.s32 	%r95, %r175, -2;
	mul.wide.u32 	%rd66, %r95, 4;
	add.s64 	%rd67, %rd1, %rd66;
	ld.global.nc.f32 	%f105, [%rd67];
	sub.f32 	%f106, %f105, %f356;
	fma.rn.f32 	%f107, %f106, 0f3BBB989D, 0f3F000000;
	cvt.sat.f32.f32 	%f108, %f107;
	fma.rm.f32 	%f109, %f108, %f95, %f94;
	add.f32 	%f110, %f109, 0fCB40007F;
	neg.f32 	%f111, %f110;
	fma.rn.f32 	%f112, %f106, 0f3FB8AA3B, %f111;
	fma.rn.f32 	%f113, %f106, 0f32A57060, %f112;
	mov.b32 	%r96, %f109;
	shl.b32 	%r97, %r96, 23;
	mov.b32 	%f114, %r97;
	ex2.approx.ftz.f32 	%f115, %f113;
	mul.f32 	%f116, %f115, %f114;
	add.s64 	%rd68, %rd2, %rd66;
	st.global.f32 	[%rd68], %f116;
	add.f32 	%f117, %f104, %f116;
	add.s32 	%r98, %r175, -1;
	mul.wide.u32 	%rd69, %r98, 4;
	add.s64 	%rd70, %rd1, %rd69;
	ld.global.nc.f32 	%f118, [%rd70];
	sub.f32 	%f119, %f118, %f356;
	fma.rn.f32 	%f120, %f119, 0f3BBB989D, 0f3F000000;
	cvt.sat.f32.f32 	%f121, %f120;
	fma.rm.f32 	%f122, %f121, %f95, %f94;
	add.f32 	%f123, %f122, 0fCB40007F;
	neg.f32 	%f124, %f123;
	fma.rn.f32 	%f125, %f119, 0f3FB8AA3B, %f124;
	fma.rn.f32 	%f126, %f119, 0f32A57060, %f125;
	mov.b32 	%r99, %f122;
	shl.b32 	%r100, %r99, 23;
	mov.b32 	%f127, %r100;
	ex2.approx.ftz.f32 	%f128, %f126;
	mul.f32 	%f129, %f128, %f127;
	add.s64 	%rd71, %rd2, %rd69;
	st.global.f32 	[%rd71], %f129;
	add.f32 	%f130, %f117, %f129;
	add.s32 	%r101, %r175, 4;
	mul.wide.u32 	%rd72, %r175, 4;
	add.s64 	%rd73, %rd1, %rd72;
	ld.global.nc.f32 	%f131, [%rd73];
	sub.f32 	%f132, %f131, %f356;
	fma.rn.f32 	%f133, %f132, 0f3BBB989D, 0f3F000000;
	cvt.sat.f32.f32 	%f134, %f133;
	fma.rm.f32 	%f135, %f134, %f95, %f94;
	add.f32 	%f136, %f135, 0fCB40007F;
	neg.f32 	%f137, %f136;
	fma.rn.f32 	%f138, %f132, 0f3FB8AA3B, %f137;
	fma.rn.f32 	%f139, %f132, 0f32A57060, %f138;
	mov.b32 	%r102, %f135;
	shl.b32 	%r103, %r102, 23;
	mov.b32 	%f140, %r103;
	ex2.approx.ftz.f32 	%f141, %f139;
	mul.f32 	%f142, %f141, %f140;
	add.s64 	%rd74, %rd2, %rd72;
	st.global.f32 	[%rd74], %f142;
	add.f32 	%f143, %f130, %f142;
	add.s32 	%r104, %r175, 1;
	mul.wide.u32 	%rd75, %r104, 4;
	add.s64 	%rd76, %rd1, %rd75;
	ld.global.nc.f32 	%f144, [%rd76];
	sub.f32 	%f145, %f144, %f356;
	fma.rn.f32 	%f146, %f145, 0f3BBB989D, 0f3F000000;
	cvt.sat.f32.f32 	%f147, %f146;
	fma.rm.f32 	%f148, %f147, %f95, %f94;
	add.f32 	%f149, %f148, 0fCB40007F;
	neg.f32 	%f150, %f149;
	fma.rn.f32 	%f151, %f145, 0f3FB8AA3B, %f150;
	fma.rn.f32 	%f152, %f145, 0f32A57060, %f151;
	mov.b32 	%r105, %f148;
	shl.b32 	%r106, %r105, 23;
	mov.b32 	%f153, %r106;
	ex2.approx.ftz.f32 	%f154, %f152;
	mul.f32 	%f155, %f154, %f153;
	add.s64 	%rd77, %rd2, %rd75;
	st.global.f32 	[%rd77], %f155;
	add.f32 	%f156, %f143, %f155;
	add.s32 	%r107, %r175, 2;
	mul.wide.u32 	%rd78, %r107, 4;
	add.s64 	%rd79, %rd1, %rd78;
	ld.global.nc.f32 	%f157, [%rd79];
	sub.f32 	%f158, %f157, %f356;
	fma.rn.f32 	%f159, %f158, 0f3BBB989D, 0f3F000000;
	cvt.sat.f32.f32 	%f160, %f159;
	fma.rm.f32 	%f161, %f160, %f95, %f94;
	add.f32 	%f162, %f161, 0fCB40007F;
	neg.f32 	%f163, %f162;
	fma.rn.f32 	%f164, %f158, 0f3FB8AA3B, %f163;
	fma.rn.f32 	%f165, %f158, 0f32A57060, %f164;
	mov.b32 	%r108, %f161;
	shl.b32 	%r109, %r108, 23;
	mov.b32 	%f166, %r109;
	ex2.approx.ftz.f32 	%f167, %f165;
	mul.f32 	%f168, %f167, %f166;
	add.s64 	%rd80, %rd2, %rd78;
	st.global.f32 	[%rd80], %f168;
	add.f32 	%f169, %f156, %f168;
	add.s32 	%r110, %r175, 3;
	mul.wide.u32 	%rd81, %r110, 4;
	add.s64 	%rd82, %rd1, %rd81;
	ld.global.nc.f32 	%f170, [%rd82];
	sub.f32 	%f171, %f170, %f356;
	fma.rn.f32 	%f172, %f171, 0f3BBB989D, 0f3F000000;
	cvt.sat.f32.f32 	%f173, %f172;
	fma.rm.f32 	%f174, %f173, %f95, %f94;
	add.f32 	%f175, %f174, 0fCB40007F;
	neg.f32 	%f176, %f175;
	fma.rn.f32 	%f177, %f171, 0f3FB8AA3B, %f176;
	fma.rn.f32 	%f178, %f171, 0f32A57060, %f177;
	mov.b32 	%r111, %f174;
	shl.b32 	%r112, %r111, 23;
	mov.b32 	%f179, %r112;
	ex2.approx.ftz.f32 	%f180, %f178;
	mul.f32 	%f181, %f180, %f179;
	add.s64 	%rd83, %rd2, %rd81;
	st.global.f32 	[%rd83], %f181;
	add.f32 	%f182, %f169, %f181;
	mul.wide.u32 	%rd84, %r101, 4;
	add.s64 	%rd85, %rd1, %rd84;
	ld.global.nc.f32 	%f183, [%rd85];
	sub.f32 	%f184, %f183, %f356;
	fma.rn.f32 	%f185, %f184, 0f3BBB989D, 0f3F000000;
	cvt.sat.f32.f32 	%f186, %f185;
	fma.rm.f32 	%f187, %f186, %f95, %f94;
	add.f32 	%f188, %f187, 0fCB40007F;
	neg.f32 	%f189, %f188;
	fma.rn.f32 	%f190, %f184, 0f3FB8AA3B, %f189;
	fma.rn.f32 	%f191, %f184, 0f32A57060, %f190;
	mov.b32 	%r113, %f187;
	shl.b32 	%r114, %r113, 23;
	mov.b32 	%f192, %r114;
	ex2.approx.ftz.f32 	%f193, %f191;
	mul.f32 	%f194, %f193, %f192;
	add.s64 	%rd86, %rd2, %rd84;
	st.global.f32 	[%rd86], %f194;
	add.f32 	%f364, %f182, %f194;
	add.s32 	%r176, %r176, 8;
	add.s32 	%r175, %r175, 8;
	setp.eq.s32 	%p42, %r176, 0;
	@%p42 bra 	$L__BB12_18;
	bra.uni 	$L__BB12_17;
$L__BB12_18:
	setp.eq.s32 	%p43, %r21, 0;
	@%p43 bra 	$L__BB12_26;
	and.b32  	%r30, %r61, 3;
	setp.lt.u32 	%p44, %r21, 4;
	@%p44 bra 	$L__BB12_21;
	add.s32 	%r115, %r172, %r20;
	mul.wide.u32 	%rd87, %r115, 4;
	add.s64 	%rd88, %rd1, %rd87;
	ld.global.nc.f32 	%f196, [%rd88];
	sub.f32 	%f197, %f196, %f356;
	fma.rn.f32 	%f198, %f197, 0f3BBB989D, 0f3F000000;
	cvt.sat.f32.f32 	%f199, %f198;
	mov.f32 	%f200, 0f4B400001;
	mov.f32 	%f201, 0f437C0000;
	fma.rm.f32 	%f202, %f199, %f201, %f200;
	add.f32 	%f203, %f202, 0fCB40007F;
	neg.f32 	%f204, %f203;
	fma.rn.f32 	%f205, %f197, 0f3FB8AA3B, %f204;
	fma.rn.f32 	%f206, %f197, 0f32A57060, %f205;
	mov.b32 	%r116, %f202;
	shl.b32 	%r117, %r116, 23;
	mov.b32 	%f207, %r117;
	ex2.approx.ftz.f32 	%f208, %f206;
	mul.f32 	%f209, %f208, %f207;
	add.s64 	%rd89, %rd2, %rd87;
	st.global.f32 	[%rd89], %f209;
	add.f32 	%f210, %f364, %f209;
	add.s32 	%r118, %r115, 1;
	mul.wide.u32 	%rd90, %r118, 4;
	add.s64 	%rd91, %rd1, %rd90;
	ld.global.nc.f32 	%f211, [%rd91];
	sub.f32 	%f212, %f211, %f356;
	fma.rn.f32 	%f213, %f212, 0f3BBB989D, 0f3F000000;
	cvt.sat.f32.f32 	%f214, %f213;
	fma.rm.f32 	%f215, %f214, %f201, %f200;
	add.f32 	%f216, %f215, 0fCB40007F;
	neg.f32 	%f217, %f216;
	fma.rn.f32 	%f218, %f212, 0f3FB8AA3B, %f217;
	fma.rn.f32 	%f219, %f212, 0f32A57060, %f218;
	mov.b32 	%r119, %f215;
	shl.b32 	%r120, %r119, 23;
	mov.b32 	%f220, %r120;
	ex2.approx.ftz.f32 	%f221, %f219;
	mul.f32 	%f222, %f221, %f220;
	add.s64 	%rd92, %rd2, %rd90;
	st.global.f32 	[%rd92], %f222;
	add.f32 	%f223, %f210, %f222;
	add.s32 	%r121, %r115, 2;
	mul.wide.u32 	%rd93, %r121, 4;
	add.s64 	%rd94, %rd1, %rd93;
	ld.global.nc.f32 	%f224, [%rd94];
	sub.f32 	%f225, %f224, %f356;
	fma.rn.f32 	%f226, %f225, 0f3BBB989D, 0f3F000000;
	cvt.sat.f32.f32 	%f227, %f226;
	fma.rm.f32 	%f228, %f227, %f201, %f200;
	add.f32 	%f229, %f228, 0fCB40007F;
	neg.f32 	%f230, %f229;
	fma.rn.f32 	%f231, %f225, 0f3FB8AA3B, %f230;
	fma.rn.f32 	%f232, %f225, 0f32A57060, %f231;
	mov.b32 	%r122, %f228;
	shl.b32 	%r123, %r122, 23;
	mov.b32 	%f233, %r123;
	ex2.approx.ftz.f32 	%f234, %f232;
	mul.f32 	%f235, %f234, %f233;
	add.s64 	%rd95, %rd2, %rd93;
	st.global.f32 	[%rd95], %f235;
	add.f32 	%f236, %f223, %f235;
	add.s32 	%r124, %r115, 3;
	mul.wide.u32 	%rd96, %r124, 4;
	add.s64 	%rd97, %rd1, %rd96;
	ld.global.nc.f32 	%f237, [%rd97];
	sub.f32 	%f238, %f237, %f356;
	fma.rn.f32 	%f239, %f238, 0f3BBB989D, 0f3F000000;
	cvt.sat.f32.f32 	%f240, %f239;
	fma.rm.f32 	%f241, %f240, %f201, %f200;
	add.f32 	%f242, %f241, 0fCB40007F;
	neg.f32 	%f243, %f242;
	fma.rn.f32 	%f244, %f238, 0f3FB8AA3B, %f243;
	fma.rn.f32 	%f245, %f238, 0f32A57060, %f244;
	mov.b32 	%r125, %f241;
	shl.b32 	%r126, %r125, 23;
	mov.b32 	%f246, %r126;
	ex2.approx.ftz.f32 	%f247, %f245;
	mul.f32 	%f248, %f247, %f246;
	add.s64 	%rd98, %rd2, %rd96;
	st.global.f32 	[%rd98], %f248;
	add.f32 	%f364, %f236, %f248;
	add.s32 	%r172, %r172, 4;
$L__BB12_21:
	setp.eq.s32 	%p45, %r30, 0;
	@%p45 bra 	$L__BB12_26;
	setp.eq.s32 	%p46, %r30, 1;
	@%p46 bra 	$L__BB12_24;
	add.s32 	%r127, %r172, %r20;
	mul.wide.u32 	%rd99, %r127, 4;
	add.s64 	%rd100, %rd1, %rd99;
	ld.global.nc.f32 	%f250, [%rd100];
	sub.f32 	%f251, %f250, %f356;
	fma.rn.f32 	%f252, %f251, 0f3BBB989D, 0f3F000000;
	cvt.sat.f32.f32 	%f253, %f252;
	mov.f32 	%f254, 0f4B400001;
	mov.f32 	%f255, 0f437C0000;
	fma.rm.f32 	%f256, %f253, %f255, %f254;
	add.f32 	%f257, %f256, 0fCB40007F;
	neg.f32 	%f258, %f257;
	fma.rn.f32 	%f259, %f251, 0f3FB8AA3B, %f258;
	fma.rn.f32 	%f260, %f251, 0f32A57060, %f259;
	mov.b32 	%r128, %f256;
	shl.b32 	%r129, %r128, 23;
	mov.b32 	%f261, %r129;
	ex2.approx.ftz.f32 	%f262, %f260;
	mul.f32 	%f263, %f262, %f261;
	add.s64 	%rd101, %rd2, %rd99;
	st.global.f32 	[%rd101], %f263;
	add.f32 	%f264, %f364, %f263;
	add.s32 	%r130, %r127, 1;
	mul.wide.u32 	%rd102, %r130, 4;
	add.s64 	%rd103, %rd1, %rd102;
	ld.global.nc.f32 	%f265, [%rd103];
	sub.f32 	%f266, %f265, %f356;
	fma.rn.f32 	%f267, %f266, 0f3BBB989D, 0f3F000000;
	cvt.sat.f32.f32 	%f268, %f267;
	fma.rm.f32 	%f269, %f268, %f255, %f254;
	add.f32 	%f270, %f269, 0fCB40007F;
	neg.f32 	%f271, %f270;
	fma.rn.f32 	%f272, %f266, 0f3FB8AA3B, %f271;
	fma.rn.f32 	%f273, %f266, 0f32A57060, %f272;
	mov.b32 	%r131, %f269;
	shl.b32 	%r132, %r131, 23;
	mov.b32 	%f274, %r132;
	ex2.approx.ftz.f32 	%f275, %f273;
	mul.f32 	%f276, %f275, %f274;
	add.s64 	%rd104, %rd2, %rd102;
	st.global.f32 	[%rd104], %f276;
	add.f32 	%f364, %f264, %f276;
	add.s32 	%r172, %r172, 2;
$L__BB12_24:
	and.b32  	%r133, %r61, 1;
	setp.eq.b32 	%p47, %r133, 1;
	not.pred 	%p48, %p47;
	@%p48 bra 	$L__BB12_26;
	add.s32 	%r134, %r172, %r20;
	mul.wide.u32 	%rd105, %r134, 4;
	add.s64 	%rd106, %rd1, %rd105;
	ld.global.nc.f32 	%f277, [%rd106];
	sub.f32 	%f278, %f277, %f356;
	fma.rn.f32 	%f279, %f278, 0f3BBB989D, 0f3F000000;
	cvt.sat.f32.f32 	%f280, %f279;
	mov.f32 	%f281, 0f4B400001;
	mov.f32 	%f282, 0f437C0000;
	fma.rm.f32 	%f283, %f280, %f282, %f281;
	add.f32 	%f284, %f283, 0fCB40007F;
	neg.f32 	%f285, %f284;
	fma.rn.f32 	%f286, %f278, 0f3FB8AA3B, %f285;
	fma.rn.f32 	%f287, %f278, 0f32A57060, %f286;
	mov.b32 	%r135, %f283;
	shl.b32 	%r136, %r135, 23;
	mov.b32 	%f288, %r136;
	ex2.approx.ftz.f32 	%f289, %f287;
	mul.f32 	%f290, %f289, %f288;
	add.s64 	%rd107, %rd2, %rd105;
	st.global.f32 	[%rd107], %f290;
	add.f32 	%f364, %f364, %f290;
$L__BB12_26:
	setp.eq.s32 	%p49, %r61, 0;
	@%p49 bra 	$L__BB12_39;
	mul.lo.s32 	%r35, %r61, %r1;
	and.b32  	%r36, %r61, 15;
	setp.lt.u32 	%p50, %r61, 16;
	mov.b32 	%r179, 0;
	@%p50 bra 	$L__BB12_30;
	and.b32  	%r179, %r61, -16;
	neg.s32 	%r178, %r179;
	add.s32 	%r177, %r35, 7;
$L__BB12_29:
	.pragma "nounroll";
	add.s32 	%r138, %r177, -7;
	mul.wide.u32 	%rd108, %r138, 4;
	add.s64 	%rd109, %rd2, %rd108;
	ld.global.f32 	%f291, [%rd109];
	div.rn.f32 	%f292, %f291, %f364;
	st.global.f32 	[%rd109], %f292;
	add.s32 	%r139, %r177, -6;
	mul.wide.u32 	%rd110, %r139, 4;
	add.s64 	%rd111, %rd2, %rd110;
	ld.global.f32 	%f293, [%rd111];
	div.rn.f32 	%f294, %f293, %f364;
	st.global.f32 	[%rd111], %f294;
	add.s32 	%r140, %r177, -5;
	mul.wide.u32 	%rd112, %r140, 4;
	add.s64 	%rd113, %rd2, %rd112;
	ld.global.f32 	%f295, [%rd113];
	div.rn.f32 	%f296, %f295, %f364;
	st.global.f32 	[%rd113], %f296;
	add.s32 	%r141, %r177, -4;
	mul.wide.u32 	%rd114, %r141, 4;
	add.s64 	%rd115, %rd2, %rd114;
	ld.global.f32 	%f297, [%rd115];
	div.rn.f32 	%f298, %f297, %f364;
	st.global.f32 	[%rd115], %f298;
	add.s32 	%r142, %r177, -3;
	mul.wide.u32 	%rd116, %r142, 4;
	add.s64 	%rd117, %rd2, %rd116;
	ld.global.f32 	%f299, [%rd117];
	div.rn.f32 	%f300, %f299, %f364;
	st.global.f32 	[%rd117], %f300;
	add.s32 	%r143, %r177, -2;
	mul.wide.u32 	%rd118, %r143, 4;
	add.s64 	%rd119, %rd2, %rd118;
	ld.global.f32 	%f301, [%rd119];
	div.rn.f32 	%f302, %f301, %f364;
	st.global.f32 	[%rd119], %f302;
	add.s32 	%r144, %r177, -1;
	mul.wide.u32 	%rd120, %r144, 4;
	add.s64 	%rd121, %rd2, %rd120;
	ld.global.f32 	%f303, [%rd121];
	div.rn.f32 	%f304, %f303, %f364;
	st.global.f32 	[%rd121], %f304;
	add.s32 	%r145, %r177, 8;
	mul.wide.u32 	%rd122, %r177, 4;
	add.s64 	%rd123, %rd2, %rd122;
	ld.global.f32 	%f305, [%rd123];
	div.rn.f32 	%f306, %f305, %f364;
	st.global.f32 	[%rd123], %f306;
	add.s32 	%r146, %r177, 1;
	mul.wide.u32 	%rd124, %r146, 4;
	add.s64 	%rd125, %rd2, %rd124;
	ld.global.f32 	%f307, [%rd125];
	div.rn.f32 	%f308, %f307, %f364;
	st.global.f32 	[%rd125], %f308;
	add.s32 	%r147, %r177, 2;
	mul.wide.u32 	%rd126, %r147, 4;
	add.s64 	%rd127, %rd2, %rd126;
	ld.global.f32 	%f309, [%rd127];
	div.rn.f32 	%f310, %f309, %f364;
	st.global.f32 	[%rd127], %f310;
	add.s32 	%r148, %r177, 3;
	mul.wide.u32 	%rd128, %r148, 4;
	add.s64 	%rd129, %rd2, %rd128;
	ld.global.f32 	%f311, [%rd129];
	div.rn.f32 	%f312, %f311, %f364;
	st.global.f32 	[%rd129], %f312;
	add.s32 	%r149, %r177, 4;
	mul.wide.u32 	%rd130, %r149, 4;
	add.s64 	%rd131, %rd2, %rd130;
	ld.global.f32 	%f313, [%rd131];
	div.rn.f32 	%f314, %f313, %f364;
	st.global.f32 	[%rd131], %f314;
	add.s32 	%r150, %r177, 5;
	mul.wide.u32 	%rd132, %r150, 4;
	add.s64 	%rd133, %rd2, %rd132;
	ld.global.f32 	%f315, [%rd133];
	div.rn.f32 	%f316, %f315, %f364;
	st.global.f32 	[%rd133], %f316;
	add.s32 	%r151, %r177, 6;
	mul.wide.u32 	%rd134, %r151, 4;
	add.s64 	%rd135, %rd2, %rd134;
	ld.global.f32 	%f317, [%rd135];
	div.rn.f32 	%f318, %f317, %f364;
	st.global.f32 	[%rd135], %f318;
	add.s32 	%r152, %r177, 7;
	mul.wide.u32 	%rd136, %r152, 4;
	add.s64 	%rd137, %rd2, %rd136;
	ld.global.f32 	%f319, [%rd137];
	div.rn.f32 	%f320, %f319, %f364;
	st.global.f32 	[%rd137], %f320;
	mul.wide.u32 	%rd138, %r145, 4;
	add.s64 	%rd139, %rd2, %rd138;
	ld.global.f32 	%f321, [%rd139];
	div.rn.f32 	%f322, %f321, %f364;
	st.global.f32 	[%rd139], %f322;
	add.s32 	%r178, %r178, 16;
	add.s32 	%r177, %r177, 16;
	setp.ne.s32 	%p51, %r178, 0;
	@%p51 bra 	$L__BB12_29;
$L__BB12_30:
	setp.eq.s32 	%p52, %r36, 0;
	@%p52 bra 	$L__BB12_39;
	and.b32  	%r49, %r61, 7;
	setp.lt.u32 	%p53, %r36, 8;
	@%p53 bra 	$L__BB12_33;
	add.s32 	%r153, %r179, %r35;
	mul.wide.u32 	%rd140, %r153, 4;
	add.s64 	%rd141, %rd2, %rd140;
	ld.global.f32 	%f323, [%rd141];
	div.rn.f32 	%f324, %f323, %f364;
	st.global.f32 	[%rd141], %f324;
	add.s32 	%r154, %r153, 1;
	mul.wide.u32 	%rd142, %r154, 4;
	add.s64 	%rd143, %rd2, %rd142;
	ld.global.f32 	%f325, [%rd143];
	div.rn.f32 	%f326, %f325, %f364;
	st.global.f32 	[%rd143], %f326;
	add.s32 	%r155, %r153, 2;
	mul.wide.u32 	%rd144, %r155, 4;
	add.s64 	%rd145, %rd2, %rd144;
	ld.global.f32 	%f327, [%rd145];
	div.rn.f32 	%f328, %f327, %f364;
	st.global.f32 	[%rd145], %f328;
	add.s32 	%r156, %r153, 3;
	mul.wide.u32 	%rd146, %r156, 4;
	add.s64 	%rd147, %rd2, %rd146;
	ld.global.f32 	%f329, [%rd147];
	div.rn.f32 	%f330, %f329, %f364;
	st.global.f32 	[%rd147], %f330;
	add.s32 	%r157, %r153, 4;
	mul.wide.u32 	%rd148, %r157, 4;
	add.s64 	%rd149, %rd2, %rd148;
	ld.global.f32 	%f331, [%rd149];
	div.rn.f32 	%f332, %f331, %f364;
	st.global.f32 	[%rd149], %f332;
	add.s32 	%r158, %r153, 5;
	mul.wide.u32 	%rd150, %r158, 4;
	add.s64 	%rd151, %rd2, %rd150;
	ld.global.f32 	%f333, [%rd151];
	div.rn.f32 	%f334, %f333, %f364;
	st.global.f32 	[%rd151], %f334;
	add.s32 	%r159, %r153, 6;
	mul.wide.u32 	%rd152, %r159, 4;
	add.s64 	%rd153, %rd2, %rd152;
	ld.global.f32 	%f335, [%rd153];
	div.rn.f32 	%f336, %f335, %f364;
	st.global.f32 	[%rd153], %f336;
	add.s32 	%r160, %r153, 7;
	mul.wide.u32 	%rd154, %r160, 4;
	add.s64 	%rd155, %rd2, %rd154;
	ld.global.f32 	%f337, [%rd155];
	div.rn.f32 	%f338, %f337, %f364;
	st.global.f32 	[%rd155], %f338;
	add.s32 	%r179, %r179, 8;
$L__BB12_33:
	setp.eq.s32 	%p54, %r49, 0;
	@%p54 bra 	$L__BB12_39;
	and.b32  	%r52, %r61, 3;
	setp.lt.u32 	%p55, %r49, 4;
	@%p55 bra 	$L__BB12_36;
	add.s32 	%r161, %r179, %r35;
	mul.wide.u32 	%rd156, %r161, 4;
	add.s64 	%rd157, %rd2, %rd156;
	ld.global.f32 	%f339, [%rd157];
	div.rn.f32 	%f340, %f339, %f364;
	st.global.f32 	[%rd157], %f340;
	add.s32 	%r162, %r161, 1;
	mul.wide.u32 	%rd158, %r162, 4;
	add.s64 	%rd159, %rd2, %rd158;
	ld.global.f32 	%f341, [%rd159];
	div.rn.f32 	%f342, %f341, %f364;
	st.global.f32 	[%rd159], %f342;
	add.s32 	%r163, %r161, 2;
	mul.wide.u32 	%rd160, %r163, 4;
	add.s64 	%rd161, %rd2, %rd160;
	ld.global.f32 	%f343, [%rd161];
	div.rn.f32 	%f344, %f343, %f364;
	st.global.f32 	[%rd161], %f344;
	add.s32 	%r164, %r161, 3;
	mul.wide.u32 	%rd162, %r164, 4;
	add.s64 	%rd163, %rd2, %rd162;
	ld.global.f32 	%f345, [%rd163];
	div.rn.f32 	%f346, %f345, %f364;
	st.global.f32 	[%rd163], %f346;
	add.s32 	%r179, %r179, 4;
$L__BB12_36:
	setp.eq.s32 	%p56, %r52, 0;
	@%p56 bra 	$L__BB12_39;
	add.s32 	%r183, %r179, %r35;
	neg.s32 	%r182, %r52;
$L__BB12_38:
	.pragma "nounroll";
	mul.wide.u32 	%rd164, %r183, 4;
	add.s64 	%rd165, %rd2, %rd164;
	ld.global.f32 	%f347, [%rd165];
	div.rn.f32 	%f348, %f347, %f364;
	st.global.f32 	[%rd165], %f348;
	add.s32 	%r183, %r183, 1;
	add.s32 	%r182, %r182, 1;
	setp.ne.s32 	%p57, %r182, 0;
	@%p57 bra 	$L__BB12_38;
$L__BB12_39:
	ret;

}


// ===== COMPILED SASS (sm_100) =====

	.target	sm_100

	.elftype	@"ET_EXEC"


//--------------------- .note.nv.tkinfo           --------------------------
	.section	.note.nv.tkinfo,"",@"SHT_NOTE"
	.sectionflags	@"SHF_NOTE_NV_TKINFO"
	.tkinfo
        /*0018*/ 	.word	0x00000002
        /*0030*/ 	.string	""
        /*0030*/ 	.string	"ptxas"
        /*0030*/ 	.string	"Cuda compilation tools, release 13.0, V13.0.88"
        /*0030*/ 	.string	"Build cuda_13.0.r13.0/compiler.36424714_0"
        /*0030*/ 	.string	"-arch sm_100 -m 64 "



//--------------------- .note.nv.cuinfo           --------------------------
	.section	.note.nv.cuinfo,"",@"SHT_NOTE"
	.sectionflags	@"SHF_NOTE_NV_CUINFO"
        /*0018*/ 	.short	0x0002
        /*001a*/ 	.short	0x0064
        /*001c*/ 	.short	0x0082
	.zero		2


//--------------------- .nv.info                  --------------------------
	.section	.nv.info,"",@"SHT_CUDA_INFO"
	.align	4


	//----- nvinfo : EIATTR_REGCOUNT
	.align		4
        /*0000*/ 	.byte	0x04, 0x2f
        /*0002*/ 	.short	(.L_1 - .L_0)
	.align		4
.L_0:
        /*0004*/ 	.word	index@(relu_f32)
        /*0008*/ 	.word	0x0000000a


	//----- nvinfo : EIATTR_FRAME_SIZE
	.align		4
.L_1:
        /*000c*/ 	.byte	0x04, 0x11
        /*000e*/ 	.short	(.L_3 - .L_2)
	.align		4
.L_2:
        /*0010*/ 	.word	index@(relu_f32)
        /*0014*/ 	.word	0x00000000


	//----- nvinfo : EIATTR_REGCOUNT
	.align		4
.L_3:
        /*0018*/ 	.byte	0x04, 0x2f
        /*001a*/ 	.short	(.L_5 - .L_4)
	.align		4
.L_4:
        /*001c*/ 	.word	index@(relu_backward_f32)
        /*0020*/ 	.word	0x0000000c


	//----- nvinfo : EIATTR_FRAME_SIZE
	.align		4
.L_5:
        /*0024*/ 	.byte	0x04, 0x11
        /*0026*/ 	.short	(.L_7 - .L_6)
	.align		4
.L_6:
        /*0028*/ 	.word	index@(relu_backward_f32)
        /*002c*/ 	.word	0x00000000


	//----- nvinfo : EIATTR_REGCOUNT
	.align		4
.L_7:
        /*0030*/ 	.byte	0x04, 0x2f
        /*0032*/ 	.short	(.L_9 - .L_8)
	.align		4
.L_8:
        /*0034*/ 	.word	index@(leaky_relu_f32)
        /*0038*/ 	.word	0x0000000c


	//----- nvinfo : EIATTR_FRAME_SIZE
	.align		4
.L_9:
        /*003c*/ 	.byte	0x04, 0x11
        /*003e*/ 	.short	(.L_11 - .L_10)
	.align		4
.L_10:
        /*0040*/ 	.word	index@(leaky_relu_f32)
        /*0044*/ 	.word	0x00000000


	//----- nvinfo : EIATTR_REGCOUNT
	.align		4
.L_11:
        /*0048*/ 	.byte	0x04, 0x2f
        /*004a*/ 	.short	(.L_13 - .L_12)
	.align		4
.L_12:
        /*004c*/ 	.word	index@(sigmoid_f32)
        /*0050*/ 	.word	0x0000000e


	//----- nvinfo : EIATTR_FRAME_SIZE
	.align		4
.L_13:
        /*0054*/ 	.byte	0x04, 0x11
        /*0056*/ 	.short	(.L_15 - .L_14)
	.align		4
.L_14:
        /*0058*/ 	.word	index@($__internal_2_$__cuda_sm20_rcp_rn_f32_slowpath)
        /*005c*/ 	.word	0x00000000


	//----- nvinfo : EIATTR_FRAME_SIZE
	.align		4
.L_15:
        /*0060*/ 	.byte	0x04, 0x11
        /*0062*/ 	.short	(.L_17 - .L_16)
	.align		4
.L_16:
        /*0064*/ 	.word	index@(sigmoid_f32)
        /*0068*/ 	.word	0x00000000


	//----- nvinfo : EIATTR_REGCOUNT
	.align		4
.L_17:
        /*006c*/ 	.byte	0x04, 0x2f
        /*006e*/ 	.short	(.L_19 - .L_18)
	.align		4
.L_18:
        /*0070*/ 	.word	index@(sigmoid_backward_f32)
        /*0074*/ 	.word	0x0000000e


	//----- nvinfo : EIATTR_FRAME_SIZE
	.align		4
.L_19:
        /*0078*/ 	.byte	0x04, 0x11
        /*007a*/ 	.short	(.L_21 - .L_20)
	.align		4
.L_20:
        /*007c*/ 	.word	index@(sigmoid_backward_f32)
        /*0080*/ 	.word	0x00000000


	//----- nvinfo : EIATTR_REGCOUNT
	.align		4
.L_21:
        /*0084*/ 	.byte	0x04, 0x2f
        /*0086*/ 	.short	(.L_23 - .L_22)
	.align		4
.L_22:
        /*0088*/ 	.word	index@(tanh_f32)
        /*008c*/ 	.word	0x0000000e


	//----- nvinfo : EIATTR_FRAME_SIZE
	.align		4
.L_23:
        /*0090*/ 	.byte	0x04, 0x11
        /*0092*/ 	.short	(.L_25 - .L_24)
	.align		4
.L_24:
        /*0094*/ 	.word	index@(tanh_f32)
        /*0098*/ 	.word	0x00000000


	//----- nvinfo : EIATTR_REGCOUNT
	.align		4
.L_25:
        /*009c*/ 	.byte	0x04, 0x2f
        /*009e*/ 	.short	(.L_27 - .L_26)
	.align		4
.L_26:
        /*00a0*/ 	.word	index@(tanh_backward_f32)
        /*00a4*/ 	.word	0x0000000e


	//----- nvinfo : EIATTR_FRAME_SIZE
	.align		4
.L_27:
        /*00a8*/ 	.byte	0x04, 0x11
        /*00aa*/ 	.short	(.L_29 - .L_28)
	.align		4
.L_28:
        /*00ac*/ 	.word	index@(tanh_backward_f32)
        /*00b0*/ 	.word	0x00000000


	//----- nvinfo : EIATTR_REGCOUNT
	.align		4
.L_29:
        /*00b4*/ 	.byte	0x04, 0x2f
        /*00b6*/ 	.short	(.L_31 - .L_30)
	.align		4
.L_30:
        /*00b8*/ 	.word	index@(exp_f32)
        /*00bc*/ 	.word	0x0000000c


	//----- nvinfo : EIATTR_FRAME_SIZE
	.align		4
.L_31:
        /*00c0*/ 	.byte	0x04, 0x11
        /*00c2*/ 	.short	(.L_33 - .L_32)
	.align		4
.L_32:
        /*00c4*/ 	.word	index@(exp_f32)
        /*00c8*/ 	.word	0x00000000


	//----- nvinfo : EIATTR_REGCOUNT
	.align		4
.L_33:
        /*00cc*/ 	.byte	0x04, 0x2f
        /*00ce*/ 	.short	(.L_35 - .L_34)
	.align		4
.L_34:
        /*00d0*/ 	.word	index@(log_f32)
        /*00d4*/ 	.word	0x0000000c


	//----- nvinfo : EIATTR_FRAME_SIZE
	.align		4
.L_35:
        /*00d8*/ 	.byte	0x04, 0x11
        /*00da*/ 	.short	(.L_37 - .L_36)
	.align		4
.L_36:
        /*00dc*/ 	.word	index@(log_f32)
        /*00e0*/ 	.word	0x00000000


	//----- nvinfo : EIATTR_REGCOUNT
	.align		4
.L_37:
        /*00e4*/ 	.byte	0x04, 0x2f
        /*00e6*/ 	.short	(.L_39 - .L_38)
	.align		4
.L_38:
        /*00e8*/ 	.word	index@(gelu_f32)
        /*00ec*/ 	.word	0x0000000e


	//----- nvinfo : EIATTR_FRAME_SIZE
	.align		4
.L_39:
        /*00f0*/ 	.byte	0x04, 0x11
        /*00f2*/ 	.short	(.L_41 - .L_40)
	.align		4
.L_40:
        /*00f4*/ 	.word	index@(gelu_f32)
        /*00f8*/ 	.word	0x00000000


	//----- nvinfo : EIATTR_REGCOUNT
	.align		4
.L_41:
        /*00fc*/ 	.byte	0x04, 0x2f
        /*00fe*/ 	.short	(.L_43 - .L_42)
	.align		4
.L_42:
        /*0100*/ 	.word	index@(silu_f32)
        /*0104*/ 	.word	0x0000000f


	//----- nvinfo : EIATTR_FRAME_SIZE
	.align		4
.L_43:
        /*0108*/ 	.byte	0x04, 0x11
        /*010a*/ 	.short	(.L_45 - .L_44)
	.align		4
.L_44:
        /*010c*/ 	.word	index@($__internal_1_$__cuda_sm20_rcp_rn_f32_slowpath)
        /*0110*/ 	.word	0x00000000


	//----- nvinfo : EIATTR_FRAME_SIZE
	.align		4
.L_45:
        /*0114*/ 	.byte	0x04, 0x11
        /*0116*/ 	.short	(.L_47 - .L_46)
	.align		4
.L_46:
        /*0118*/ 	.word	index@(silu_f32)
        /*011c*/ 	.word	0x00000000


	//----- nvinfo : EIATTR_REGCOUNT
	.align		4
.L_47:
        /*0120*/ 	.byte	0x04, 0x2f
        /*0122*/ 	.short	(.L_49 - .L_48)
	.align		4
.L_48:
        /*0124*/ 	.word	index@(elu_f32)
        /*0128*/ 	.word	0x0000000a


	//----- nvinfo : EIATTR_FRAME_SIZE
	.align		4
.L_49:
        /*012c*/ 	.byte	0x04, 0x11
        /*012e*/ 	.short	(.L_51 - .L_50)
	.align		4
.L_50:
        /*0130*/ 	.word	index@(elu_f32)
        /*0134*/ 	.word	0x00000000


	//----- nvinfo : EIATTR_REGCOUNT
	.align		4
.L_51:
        /*0138*/ 	.byte	0x04, 0x2f
        /*013a*/ 	.short	(.L_53 - .L_52)
	.align		4
.L_52:
        /*013c*/ 	.word	index@(softmax_f32)
        /*0140*/ 	.word	0x00000020


	//----- nvinfo : EIATTR_FRAME_SIZE
	.align		4
.L_53:
        /*0144*/ 	.byte	0x04, 0x11
        /*0146*/ 	.short	(.L_55 - .L_54)
	.align		4
.L_54:
        /*0148*/ 	.word	index@($__internal_0_$__cuda_sm3x_div_rn_noftz_f32_slowpath)
        /*014c*/ 	.word	0x00000000


	//----- nvinfo : EIATTR_FRAME_SIZE
	.align		4
.L_55:
        /*0150*/ 	.byte	0x04, 0x11
        /*0152*/ 	.short	(.L_57 - .L_56)
	.align		4
.L_56:
        /*0154*/ 	.word	index@(softmax_f32)
        /*0158*/ 	.word	0x00000000


	//----- nvinfo : EIATTR_MIN_STACK_SIZE
	.align		4
.L_57:
        /*015c*/ 	.byte	0x04, 0x12
        /*015e*/ 	.short	(.L_59 - .L_58)
	.align		4
.L_58:
        /*0160*/ 	.word	index@(softmax_f32)
        /*0164*/ 	.word	0x00000000


	//----- nvinfo : EIATTR_MIN_STACK_SIZE
	.align		4
.L_59:
        /*0168*/ 	.byte	0x04, 0x12
        /*016a*/ 	.short	(.L_61 - .L_60)
	.align		4
.L_60:
        /*016c*/ 	.word	index@(elu_f32)
        /*0170*/ 	.word	0x00000000


	//----- nvinfo : EIATTR_MIN_STACK_SIZE
	.align		4
.L_61:
        /*0174*/ 	.byte	0x04, 0x12
        /*0176*/ 	.short	(.L_63 - .L_62)
	.align		4
.L_62:
        /*0178*/ 	.word	index@(silu_f32)
        /*017c*/ 	.word	0x00000000


	//----- nvinfo : EIATTR_MIN_STACK_SIZE
	.align		4
.L_63:
        /*0180*/ 	.byte	0x04, 0x12
        /*0182*/ 	.short	(.L_65 - .L_64)
	.align		4
.L_64:
        /*0184*/ 	.word	index@(gelu_f32)
        /*0188*/ 	.word	0x00000000


	//----- nvinfo : EIATTR_MIN_STACK_SIZE
	.align		4
.L_65:
        /*018c*/ 	.byte	0x04, 0x12
        /*018e*/ 	.short	(.L_67 - .L_66)
	.align		4
.L_66:
        /*0190*/ 	.word	index@(log_f32)
        /*0194*/ 	.word	0x00000000


	//----- nvinfo : EIATTR_MIN_STACK_SIZE
	.align		4
.L_67:
        /*0198*/ 	.byte	0x04, 0x12
        /*019a*/ 	.short	(.L_69 - .L_68)
	.align		4
.L_68:
        /*019c*/ 	.word	index@(exp_f32)
        /*01a0*/ 	.word	0x00000000


	//----- nvinfo : EIATTR_MIN_STACK_SIZE
	.align		4
.L_69:
        /*01a4*/ 	.byte	0x04, 0x12
        /*01a6*/ 	.short	(.L_71 - .L_70)
	.align		4
.L_70:
        /*01a8*/ 	.word	index@(tanh_backward_f32)
        /*01ac*/ 	.word	0x00000000


	//----- nvinfo : EIATTR_MIN_STACK_SIZE
	.align		4
.L_71:
        /*01b0*/ 	.byte	0x04, 0x12
        /*01b2*/ 	.short	(.L_73 - .L_72)
	.align		4
.L_72:
        /*01b4*/ 	.word	index@(tanh_f32)
        /*01b8*/ 	.word	0x00000000


	//----- nvinfo : EIATTR_MIN_STACK_SIZE
	.align		4
.L_73:
        /*01bc*/ 	.byte	0x04, 0x12
        /*01be*/ 	.short	(.L_75 - .L_74)
	.align		4
.L_74:
        /*01c0*/ 	.word	index@(sigmoid_backward_f32)
        /*01c4*/ 	.word	0x00000000


	//----- nvinfo : EIATTR_MIN_STACK_SIZE
	.align		4
.L_75:
        /*01c8*/ 	.byte	0x04, 0x12
        /*01ca*/ 	.short	(.L_77 - .L_76)
	.align		4
.L_76:
        /*01cc*/ 	.word	index@(sigmoid_f32)
        /*01d0*/ 	.word	0x00000000


	//----- nvinfo : EIATTR_MIN_STACK_SIZE
	.align		4
.L_77:
        /*01d4*/ 	.byte	0x04, 0x12
        /*01d6*/ 	.short	(.L_79 - .L_78)
	.align		4
.L_78:
        /*01d8*/ 	.word	index@(leaky_relu_f32)
        /*01dc*/ 	.word	0x00000000


	//----- nvinfo : EIATTR_MIN_STACK_SIZE
	.align		4
.L_79:
        /*01e0*/ 	.byte	0x04, 0x12
        /*01e2*/ 	.short	(.L_81 - .L_80)
	.align		4
.L_80:
        /*01e4*/ 	.word	index@(relu_backward_f32)
        /*01e8*/ 	.word	0x00000000


	//----- nvinfo : EIATTR_MIN_STACK_SIZE
	.align		4
.L_81:
        /*01ec*/ 	.byte	0x04, 0x12
        /*01ee*/ 	.short	(.L_83 - .L_82)
	.align		4
.L_82:
        /*01f0*/ 	.word	index@(relu_f32)
        /*01f4*/ 	.word	0x00000000
.L_83:


//--------------------- .nv.compat                --------------------------
	.section	.nv.compat,"",@"SHT_CUDA_COMPAT_INFO"
	.align	4
        /*0000*/ 	.byte	0x02, 0x09, 0x00, 0x00, 0x02, 0x02, 0x01, 0x00, 0x02, 0x05, 0x05, 0x00, 0x03, 0x07, 0x01, 0x01
        /*0010*/ 	.byte	0x02, 0x03, 0x00, 0x00, 0x02, 0x06, 0x01, 0x00, 0x04, 0x0b, 0x08, 0x00, 0x01, 0x00, 0x00, 0x00
        /*0020*/ 	.byte	0x00, 0x00, 0x00, 0x00


//--------------------- .nv.info.softmax_f32      --------------------------
	.section	.nv.info.softmax_f32,"",@"SHT_CUDA_INFO"
	.sectionflags	@""
	.align	4


	//----- nvinfo : EIATTR_CUDA_API_VERSION
	.align		4
        /*0000*/ 	.byte	0x04, 0x37
        /*0002*/ 	.short	(.L_85 - .L_84)
.L_84:
        /*0004*/ 	.word	0x00000082


	//----- nvinfo : EIATTR_KPARAM_INFO
	.align		4
.L_85:
        /*0008*/ 	.byte	0x04, 0x17
        /*000a*/ 	.short	(.L_87 - .L_86)
.L_86:
        /*000c*/ 	.word	0x00000000
        /*0010*/ 	.short	0x0003
        /*0012*/ 	.short	0x0014
        /*0014*/ 	.byte	0x00, 0xf0, 0x11, 0x00


	//----- nvinfo : EIATTR_KPARAM_INFO
	.align		4
.L_87:
        /*0018*/ 	.byte	0x04, 0x17
        /*001a*/ 	.short	(.L_89 - .L_88)
.L_88:
        /*001c*/ 	.word	0x00000000
        /*0020*/ 	.short	0x0002
        /*0022*/ 	.short	0x0010
        /*0024*/ 	.byte	0x00, 0xf0, 0x11, 0x00


	//----- nvinfo : EIATTR_KPARAM_INFO
	.align		4
.L_89:
        /*0028*/ 	.byte	0x04, 0x17
        /*002a*/ 	.short	(.L_91 - .L_90)
.L_90:
        /*002c*/ 	.word	0x00000000
        /*0030*/ 	.short	0x0001
        /*0032*/ 	.short	0x0008
        /*0034*/ 	.byte	0x00, 0xf5, 0x21, 0x00


	//----- nvinfo : EIATTR_KPARAM_INFO
	.align		4
.L_91:
        /*0038*/ 	.byte	0x04, 0x17
        /*003a*/ 	.short	(.L_93 - .L_92)
.L_92:
        /*003c*/ 	.word	0x00000000
        /*0040*/ 	.short	0x0000
        /*0042*/ 	.short	0x0000
        /*0044*/ 	.byte	0x00, 0xf5, 0x21, 0x00


	//----- nvinfo : EIATTR_SPARSE_MMA_MASK
	.align		4
.L_93:
        /*0048*/ 	.byte	0x03, 0x50
        /*004a*/ 	.short	0x0000


	//----- nvinfo : EIATTR_MAXREG_COUNT
	.align		4
        /*004c*/ 	.byte	0x03, 0x1b
        /*004e*/ 	.short	0x00ff


	//----- nvinfo : EIATTR_MERCURY_ISA_VERSION
	.align		4
        /*0050*/ 	.byte	0x03, 0x5f
        /*0052*/ 	.short	0x0101


	//----- nvinfo : EIATTR_VRC_CTA_INIT_COUNT
	.align		4
        /*0054*/ 	.byte	0x02, 0x4a
	.zero		1
	.zero		1


	//----- nvinfo : EIATTR_EXIT_INSTR_OFFSETS
	.align		4
        /*0058*/ 	.byte	0x04, 0x1c
        /*005a*/ 	.short	(.L_95 - .L_94)


	//   ....[0]....
.L_94:
        /*005c*/ 	.word	0x00000040


	//   ....[1]....
        /*0060*/ 	.word	0x00001d40


	//   ....[2]....
        /*0064*/ 	.word	0x00002f10


	//   ....[3]....
        /*0068*/ 	.word	0x00003870


	//   ....[4]....
        /*006c*/ 	.word	0x00003d50


	//   ....[5]....
        /*0070*/ 	.word	0x00003ed0


	//----- nvinfo : EIATTR_CRS_STACK_SIZE
	.align		4
.L_95:
        /*0074*/ 	.byte	0x04, 0x1e
        /*0076*/ 	.short	(.L_97 - .L_96)
.L_96:
        /*0078*/ 	.word	0x00000000


	//----- nvinfo : EIATTR_CBANK_PARAM_SIZE
	.align		4
.L_97:
        /*007c*/ 	.byte	0x03, 0x19
        /*007e*/ 	.short	0x0018


	//----- nvinfo : EIATTR_PARAM_CBANK
	.align		4
        /*0080*/ 	.byte	0x04, 0x0a
        /*0082*/ 	.short	(.L_99 - .L_98)
	.align		4
.L_98:
        /*0084*/ 	.word	index@(.nv.constant0.softmax_f32)
        /*0088*/ 	.short	0x0380
        /*008a*/ 	.short	0x0018


	//----- nvinfo : EIATTR_SW_WAR
	.align		4
.L_99:
        /*008c*/ 	.byte	0x04, 0x36
        /*008e*/ 	.short	(.L_101 - .L_100)
.L_100:
        /*0090*/ 	.word	0x00000008
.L_101:


//--------------------- .nv.info.elu_f32          --------------------------
	.section	.nv.info.elu_f32,"",@"SHT_CUDA_INFO"
	.sectionflags	@""
	.align	4


	//----- nvinfo : EIATTR_CUDA_API_VERSION
	.align		4
        /*0000*/ 	.byte	0x04, 0x37
        /*0002*/ 	.short	(.L_103 - .L_102)
.L_102:
        /*0004*/ 	.word	0x00000082


	//----- nvinfo : EIATTR_KPARAM_INFO
	.align		4
.L_103:
        /*0008*/ 	.byte	0x04, 0x17
        /*000a*/ 	.short	(.L_105 - .L_104)
.L_104:
        /*000c*/ 	.word	0x00000000
        /*0010*/ 	.short	0x0003
        /*0012*/ 	.short	0x0014
        /*0014*/ 	.byte	0x00, 0xf0, 0x11, 0x00


	//----- nvinfo : EIATTR_KPARAM_INFO
	.align		4
.L_105:
        /*0018*/ 	.byte	0x04, 0x17
        /*001a*/ 	.short	(.L_107 - .L_106)
.L_106:
        /*001c*/ 	.word	0x00000000
        /*0020*/ 	.short	0x0002
        /*0022*/ 	.short	0x0010
        /*0024*/ 	.byte	0x00, 0xf0, 0x11, 0x00


	//----- nvinfo : EIATTR_KPARAM_INFO
	.align		4
.L_107:
        /*0028*/ 	.byte	0x04, 0x17
        /*002a*/ 	.short	(.L_109 - .L_108)
.L_108:
        /*002c*/ 	.word	0x00000000
        /*0030*/ 	.short	0x0001
        /*0032*/ 	.short	0x0008
        /*0034*/ 	.byte	0x00, 0xf5, 0x21, 0x00


	//----- nvinfo : EIATTR_KPARAM_INFO
	.align		4
.L_109:
        /*0038*/ 	.byte	0x04, 0x17
        /*003a*/ 	.short	(.L_111 - .L_110)
.L_110:
        /*003c*/ 	.word	0x00000000
        /*0040*/ 	.short	0x0000
        /*0042*/ 	.short	0x0000
        /*0044*/ 	.byte	0x00, 0xf5, 0x21, 0x00


	//----- nvinfo : EIATTR_SPARSE_MMA_MASK
	.align		4
.L_111:
        /*0048*/ 	.byte	0x03, 0x50
        /*004a*/ 	.short	0x0000


	//----- nvinfo : EIATTR_MAXREG_COUNT
	.align		4
        /*004c*/ 	.byte	0x03, 0x1b
        /*004e*/ 	.short	0x00ff


	//----- nvinfo : EIATTR_MERCURY_ISA_VERSION
	.align		4
        /*0050*/ 	.byte	0x03, 0x5f
        /*0052*/ 	.short	0x0101


	//----- nvinfo : EIATTR_VRC_CTA_INIT_COUNT
	.align		4
        /*0054*/ 	.byte	0x02, 0x4a
	.zero		1
	.zero		1


	//----- nvinfo : EIATTR_EXIT_INSTR_OFFSETS
	.align		4
        /*0058*/ 	.byte	0x04, 0x1c
        /*005a*/ 	.short	(.L_113 - .L_112)


	//   ....[0]....
.L_112:
        /*005c*/ 	.word	0x00000070


	//   ....[1]....
        /*0060*/ 	.word	0x000001f0


	//----- nvinfo : EIATTR_CRS_STACK_SIZE
	.align		4
.L_113:
        /*0064*/ 	.byte	0x04, 0x1e
        /*0066*/ 	.short	(.L_115 - .L_114)
.L_114:
        /*0068*/ 	.word	0x00000000


	//----- nvinfo : EIATTR_CBANK_PARAM_SIZE
	.align		4
.L_115:
        /*006c*/ 	.byte	0x03, 0x19
        /*006e*/ 	.short	0x0018


	//----- nvinfo : EIATTR_PARAM_CBANK
	.align		4
        /*0070*/ 	.byte	0x04, 0x0a
        /*0072*/ 	.short	(.L_117 - .L_116)
	.align		4
.L_116:
        /*0074*/ 	.word	index@(.nv.constant0.elu_f32)
        /*0078*/ 	.short	0x0380
        /*007a*/ 	.short	0x0018


	//----- nvinfo : EIATTR_SW_WAR
	.align		4
.L_117:
        /*007c*/ 	.byte	0x04, 0x36
        /*007e*/ 	.short	(.L_119 - .L_118)
.L_118:
        /*0080*/ 	.word	0x00000008
.L_119:


//--------------------- .nv.info.silu_f32         --------------------------
	.section	.nv.info.silu_f32,"",@"SHT_CUDA_INFO"
	.sectionflags	@""
	.align	4


	//----- nvinfo : EIATTR_CUDA_API_VERSION
	.align		4
        /*0000*/ 	.byte	0x04, 0x37
        /*0002*/ 	.short	(.L_121 - .L_120)
.L_120:
        /*0004*/ 	.word	0x00000082


	//----- nvinfo : EIATTR_KPARAM_INFO
	.align		4
.L_121:
        /*0008*/ 	.byte	0x04, 0x17
        /*000a*/ 	.short	(.L_123 - .L_122)
.L_122:
        /*000c*/ 	.word	0x00000000
        /*0010*/ 	.short	0x0002
        /*0012*/ 	.short	0x0010
        /*0014*/ 	.byte	0x00, 0xf0, 0x11, 0x00


	//----- nvinfo : EIATTR_KPARAM_INFO
	.align		4
.L_123:
        /*0018*/ 	.byte	0x04, 0x17
        /*001a*/ 	.short	(.L_125 - .L_124)
.L_124:
        /*001c*/ 	.word	0x00000000
        /*0020*/ 	.short	0x0001
        /*0022*/ 	.short	0x0008
        /*0024*/ 	.byte	0x00, 0xf5, 0x21, 0x00


	//----- nvinfo : EIATTR_KPARAM_INFO
	.align		4
.L_125:
        /*0028*/ 	.byte	0x04, 0x17
        /*002a*/ 	.short	(.L_127 - .L_126)
.L_126:
        /*002c*/ 	.word	0x00000000
        /*0030*/ 	.short	0x0000
        /*0032*/ 	.short	0x0000
        /*0034*/ 	.byte	0x00, 0xf5, 0x21, 0x00


	//----- nvinfo : EIATTR_SPARSE_MMA_MASK
	.align		4
.L_127:
        /*0038*/ 	.byte	0x03, 0x50
        /*003a*/ 	.short	0x0000


	//----- nvinfo : EIATTR_MAXREG_COUNT
	.align		4
        /*003c*/ 	.byte	0x03, 0x1b
        /*003e*/ 	.short	0x00ff


	//----- nvinfo : EIATTR_MERCURY_ISA_VERSION
	.align		4
        /*0040*/ 	.byte	0x03, 0x5f
        /*0042*/ 	.short	0x0101


	//----- nvinfo : EIATTR_VRC_CTA_INIT_COUNT
	.align		4
        /*0044*/ 	.byte	0x02, 0x4a
	.zero		1
	.zero		1


	//----- nvinfo : EIATTR_EXIT_INSTR_OFFSETS
	.align		4
        /*0048*/ 	.byte	0x04, 0x1c
        /*004a*/ 	.short	(.L_129 - .L_128)


	//   ....[0]....
.L_128:
        /*004c*/ 	.word	0x00000070


	//   ....[1]....
        /*0050*/ 	.word	0x00000270


	//----- nvinfo : EIATTR_CRS_STACK_SIZE
	.align		4
.L_129:
        /*0054*/ 	.byte	0x04, 0x1e
        /*0056*/ 	.short	(.L_131 - .L_130)
.L_130:
        /*0058*/ 	.word	0x00000000


	//----- nvinfo : EIATTR_CBANK_PARAM_SIZE
	.align		4
.L_131:
        /*005c*/ 	.byte	0x03, 0x19
        /*005e*/ 	.short	0x0014


	//----- nvinfo : EIATTR_PARAM_CBANK
	.align		4
        /*0060*/ 	.byte	0x04, 0x0a
        /*0062*/ 	.short	(.L_133 - .L_132)
	.align		4
.L_132:
        /*0064*/ 	.word	index@(.nv.constant0.silu_f32)
        /*0068*/ 	.short	0x0380
        /*006a*/ 	.short	0x0014


	//----- nvinfo : EIATTR_SW_WAR
	.align		4
.L_133:
        /*006c*/ 	.byte	0x04, 0x36
        /*006e*/ 	.short	(.L_135 - .L_134)
.L_134:
        /*0070*/ 	.word	0x00000008
.L_135:


//--------------------- .nv.info.gelu_f32         --------------------------
	.section	.nv.info.gelu_f32,"",@"SHT_CUDA_INFO"
	.sectionflags	@""
	.align	4


	//----- nvinfo : EIATTR_CUDA_API_VERSION
	.align		4
        /*0000*/ 	.byte	0x04, 0x37
        /*0002*/ 	.short	(.L_137 - .L_136)
.L_136:
        /*0004*/ 	.word	0x00000082


	//----- nvinfo : EIATTR_KPARAM_INFO
	.align		4
.L_137:
        /*0008*/ 	.byte	0x04, 0x17
        /*000a*/ 	.short	(.L_139 - .L_138)
.L_138:
        /*000c*/ 	.word	0x00000000
        /*0010*/ 	.short	0x0002
        /*0012*/ 	.short	0x0010
        /*0014*/ 	.byte	0x00, 0xf0, 0x11, 0x00


	//----- nvinfo : EIATTR_KPARAM_INFO
	.align		4
.L_139:
        /*0018*/ 	.byte	0x04, 0x17
        /*001a*/ 	.short	(.L_141 - .L_140)
.L_140:
        /*001c*/ 	.word	0x00000000
        /*0020*/ 	.short	0x0001
        /*0022*/ 	.short	0x0008
        /*0024*/ 	.byte	0x00, 0xf5, 0x21, 0x00


	//----- nvinfo : EIATTR_KPARAM_INFO
	.align		4
.L_141:
        /*0028*/ 	.byte	0x04, 0x17
        /*002a*/ 	.short	(.L_143 - .L_142)
.L_142:
        /*002c*/ 	.word	0x00000000
        /*0030*/ 	.short	0x0000
        /*0032*/ 	.short	0x0000
        /*0034*/ 	.byte	0x00, 0xf5, 0x21, 0x00


	//----- nvinfo : EIATTR_SPARSE_MMA_MASK
	.align		4
.L_143:
        /*0038*/ 	.byte	0x03, 0x50
        /*003a*/ 	.short	0x0000


	//----- nvinfo : EIATTR_MAXREG_COUNT
	.align		4
        /*003c*/ 	.byte	0x03, 0x1b
        /*003e*/ 	.short	0x00ff


	//----- nvinfo : EIATTR_MERCURY_ISA_VERSION
	.align		4
        /*0040*/ 	.byte	0x03, 0x5f
        /*0042*/ 	.short	0x0101


	//----- nvinfo : EIATTR_VRC_CTA_INIT_COUNT
	.align		4
        /*0044*/ 	.byte	0x02, 0x4a
	.zero		1
	.zero		1


	//----- nvinfo : EIATTR_EXIT_INSTR_OFFSETS
	.align		4
        /*0048*/ 	.byte	0x04, 0x1c
        /*004a*/ 	.short	(.L_145 - .L_144)


	//   ....[0]....
.L_144:
        /*004c*/ 	.word	0x00000070


	//   ....[1]....
        /*0050*/ 	.word	0x00000270


	//----- nvinfo : EIATTR_CBANK_PARAM_SIZE
	.align		4
.L_145:
        /*0054*/ 	.byte	0x03, 0x19
        /*0056*/ 	.short	0x0014


	//----- nvinfo : EIATTR_PARAM_CBANK
	.align		4
        /*0058*/ 	.byte	0x04, 0x0a
        /*005a*/ 	.short	(.L_147 - .L_146)
	.align		4
.L_146:
        /*005c*/ 	.word	index@(.nv.constant0.gelu_f32)
        /*0060*/ 	.short	0x0380
        /*0062*/ 	.short	0x0014


	//----- nvinfo : EIATTR_SW_WAR
	.align		4
.L_147:
        /*0064*/ 	.byte	0x04, 0x36
        /*0066*/ 	.short	(.L_149 - .L_148)
.L_148:
        /*0068*/ 	.word	0x00000008
.L_149:


//--------------------- .nv.info.log_f32          --------------------------
	.section	.nv.info.log_f32,"",@"SHT_CUDA_INFO"
	.sectionflags	@""
	.align	4


	//----- nvinfo : EIATTR_CUDA_API_VERSION
	.align		4
        /*0000*/ 	.byte	0x04, 0x37
        /*0002*/ 	.short	(.L_151 - .L_150)
.L_150:
        /*0004*/ 	.word	0x00000082


	//----- nvinfo : EIATTR_KPARAM_INFO
	.align		4
.L_151:
        /*0008*/ 	.byte	0x04, 0x17
        /*000a*/ 	.short	(.L_153 - .L_152)
.L_152:
        /*000c*/ 	.word	0x00000000
        /*0010*/ 	.short	0x0002
        /*0012*/ 	.short	0x0010
        /*0014*/ 	.byte	0x00, 0xf0, 0x11, 0x00


	//----- nvinfo : EIATTR_KPARAM_INFO
	.align		4
.L_153:
        /*0018*/ 	.byte	0x04, 0x17
        /*001a*/ 	.short	(.L_155 - .L_154)
.L_154:
        /*001c*/ 	.word	0x00000000
        /*0020*/ 	.short	0x0001
        /*0022*/ 	.short	0x0008
        /*0024*/ 	.byte	0x00, 0xf5, 0x21, 0x00


	//----- nvinfo : EIATTR_KPARAM_INFO
	.align		4
.L_155:
        /*0028*/ 	.byte	0x04, 0x17
        /*002a*/ 	.short	(.L_157 - .L_156)
.L_156:
        /*002c*/ 	.word	0x00000000
        /*0030*/ 	.short	0x0000
        /*0032*/ 	.short	0x0000
        /*0034*/ 	.byte	0x00, 0xf5, 0x21, 0x00


	//----- nvinfo : EIATTR_SPARSE_MMA_MASK
	.align		4
.L_157:
        /*0038*/ 	.byte	0x03, 0x50
        /*003a*/ 	.short	0x0000


	//----- nvinfo : EIATTR_MAXREG_COUNT
	.align		4
        /*003c*/ 	.byte	0x03, 0x1b
        /*003e*/ 	.short	0x00ff


	//----- nvinfo : EIATTR_MERCURY_ISA_VERSION
	.align		4
        /*0040*/ 	.byte	0x03, 0x5f
        /*0042*/ 	.short	0x0101


	//----- nvinfo : EIATTR_VRC_CTA_INIT_COUNT
	.align		4
        /*0044*/ 	.byte	0x02, 0x4a
	.zero		1
	.zero		1


	//----- nvinfo : EIATTR_EXIT_INSTR_OFFSETS
	.align		4
        /*0048*/ 	.byte	0x04, 0x1c
        /*004a*/ 	.short	(.L_159 - .L_158)


	//   ....[0]....
.L_158:
        /*004c*/ 	.word	0x00000070


	//   ....[1]....
        /*0050*/ 	.word	0x00000290


	//----- nvinfo : EIATTR_CBANK_PARAM_SIZE
	.align		4
.L_159:
        /*0054*/ 	.byte	0x03, 0x19
        /*0056*/ 	.short	0x0014


	//----- nvinfo : EIATTR_PARAM_CBANK
	.align		4
        /*0058*/ 	.byte	0x04, 0x0a
        /*005a*/ 	.short	(.L_161 - .L_160)
	.align		4
.L_160:
        /*005c*/ 	.word	index@(.nv.constant0.log_f32)
        /*0060*/ 	.short	0x0380
        /*0062*/ 	.short	0x0014


	//----- nvinfo : EIATTR_SW_WAR
	.align		4
.L_161:
        /*0064*/ 	.byte	0x04, 0x36
        /*0066*/ 	.short	(.L_163 - .L_162)
.L_162:
        /*0068*/ 	.word	0x00000008
.L_163:


//--------------------- .nv.info.exp_f32          --------------------------
	.section	.nv.info.exp_f32,"",@"SHT_CUDA_INFO"
	.sectionflags	@""
	.align	4


	//----- nvinfo : EIATTR_CUDA_API_VERSION
	.align		4
        /*0000*/ 	.byte	0x04, 0x37
        /*0002*/ 	.short	(.L_165 - .L_164)
.L_164:
        /*0004*/ 	.word	0x00000082


	//----- nvinfo : EIATTR_KPARAM_INFO
	.align		4
.L_165:
        /*0008*/ 	.byte	0x04, 0x17
        /*000a*/ 	.short	(.L_167 - .L_166)
.L_166:
        /*000c*/ 	.word	0x00000000
        /*0010*/ 	.short	0x0002
        /*0012*/ 	.short	0x0010
        /*0014*/ 	.byte	0x00, 0xf0, 0x11, 0x00


	//----- nvinfo : EIATTR_KPARAM_INFO
	.align		4
.L_167:
        /*0018*/ 	.byte	0x04, 0x17
        /*001a*/ 	.short	(.L_169 - .L_168)
.L_168:
        /*001c*/ 	.word	0x00000000
        /*0020*/ 	.short	0x0001
        /*0022*/ 	.short	0x0008
        /*0024*/ 	.byte	0x00, 0xf5, 0x21, 0x00


	//----- nvinfo : EIATTR_KPARAM_INFO
	.align		4
.L_169:
        /*0028*/ 	.byte	0x04, 0x17
        /*002a*/ 	.short	(.L_171 - .L_170)
.L_170:
        /*002c*/ 	.word	0x00000000
        /*0030*/ 	.short	0x0000
        /*0032*/ 	.short	0x0000
        /*0034*/ 	.byte	0x00, 0xf5, 0x21, 0x00


	//----- nvinfo : EIATTR_SPARSE_MMA_MASK
	.align		4
.L_171:
        /*0038*/ 	.byte	0x03, 0x50
        /*003a*/ 	.short	0x0000


	//----- nvinfo : EIATTR_MAXREG_COUNT
	.align		4
        /*003c*/ 	.byte	0x03, 0x1b
        /*003e*/ 	.short	0x00ff


	//----- nvinfo : EIATTR_MERCURY_ISA_VERSION
	.align		4
        /*0040*/ 	.byte	0x03, 0x5f
        /*0042*/ 	.short	0x0101


	//----- nvinfo : EIATTR_VRC_CTA_INIT_COUNT
	.align		4
        /*0044*/ 	.byte	0x02, 0x4a
	.zero		1
	.zero		1


	//----- nvinfo : EIATTR_EXIT_INSTR_OFFSETS
	.align		4
        /*0048*/ 	.byte	0x04, 0x1c
        /*004a*/ 	.short	(.L_173 - .L_172)


	//   ....[0]....
.L_172:
        /*004c*/ 	.word	0x00000070


	//   ....[1]....
        /*0050*/ 	.word	0x00000190


	//----- nvinfo : EIATTR_CBANK_PARAM_SIZE
	.align		4
.L_173:
        /*0054*/ 	.byte	0x03, 0x19
        /*0056*/ 	.short	0x0014


	//----- nvinfo : EIATTR_PARAM_CBANK
	.align		4
        /*0058*/ 	.byte	0x04, 0x0a
        /*005a*/ 	.short	(.L_175 - .L_174)
	.align		4
.L_174:
        /*005c*/ 	.word	index@(.nv.constant0.exp_f32)
        /*0060*/ 	.short	0x0380
        /*0062*/ 	.short	0x0014


	//----- nvinfo : EIATTR_SW_WAR
	.align		4
.L_175:
        /*0064*/ 	.byte	0x04, 0x36
        /*0066*/ 	.short	(.L_177 - .L_176)
.L_176:
        /*0068*/ 	.word	0x00000008
.L_177:


//--------------------- .nv.info.tanh_backward_f32 --------------------------
	.section	.nv.info.tanh_backward_f32,"",@"SHT_CUDA_INFO"
	.sectionflags	@""
	.align	4


	//----- nvinfo : EIATTR_CUDA_API_VERSION
	.align		4
        /*0000*/ 	.byte	0x04, 0x37
        /*0002*/ 	.short	(.L_179 - .L_178)
.L_178:
        /*0004*/ 	.word	0x00000082


	//----- nvinfo : EIATTR_KPARAM_INFO
	.align		4
.L_179:
        /*0008*/ 	.byte	0x04, 0x17
        /*000a*/ 	.short	(.L_181 - .L_180)
.L_180:
        /*000c*/ 	.word	0x00000000
        /*0010*/ 	.short	0x0003
        /*0012*/ 	.short	0x0018
        /*0014*/ 	.byte	0x00, 0xf0, 0x11, 0x00


	//----- nvinfo : EIATTR_KPARAM_INFO
	.align		4
.L_181:
        /*0018*/ 	.byte	0x04, 0x17
        /*001a*/ 	.short	(.L_183 - .L_182)
.L_182:
        /*001c*/ 	.word	0x00000000
        /*0020*/ 	.short	0x0002
        /*0022*/ 	.short	0x0010
        /*0024*/ 	.byte	0x00, 0xf5, 0x21, 0x00


	//----- nvinfo : EIATTR_KPARAM_INFO
	.align		4
.L_183:
        /*0028*/ 	.byte	0x04, 0x17
        /*002a*/ 	.short	(.L_185 - .L_184)
.L_184:
        /*002c*/ 	.word	0x00000000
        /*0030*/ 	.short	0x0001
        /*0032*/ 	.short	0x0008
        /*0034*/ 	.byte	0x00, 0xf5, 0x21, 0x00


	//----- nvinfo : EIATTR_KPARAM_INFO
	.align		4
.L_185:
        /*0038*/ 	.byte	0x04, 0x17
        /*003a*/ 	.short	(.L_187 - .L_186)
.L_186:
        /*003c*/ 	.word	0x00000000
        /*0040*/ 	.short	0x0000
        /*0042*/ 	.short	0x0000
        /*0044*/ 	.byte	0x00, 0xf5, 0x21, 0x00


	//----- nvinfo : EIATTR_SPARSE_MMA_MASK
	.align		4
.L_187:
        /*0048*/ 	.byte	0x03, 0x50
        /*004a*/ 	.short	0x0000


	//----- nvinfo : EIATTR_MAXREG_COUNT
	.align		4
        /*004c*/ 	.byte	0x03, 0x1b
        /*004e*/ 	.short	0x00ff


	//----- nvinfo : EIATTR_MERCURY_ISA_VERSION
	.align		4
        /*0050*/ 	.byte	0x03, 0x5f
        /*0052*/ 	.short	0x0101


	//----- nvinfo : EIATTR_VRC_CTA_INIT_COUNT
	.align		4
        /*0054*/ 	.byte	0x02, 0x4a
	.zero		1
	.zero		1


	//----- nvinfo : EIATTR_EXIT_INSTR_OFFSETS
	.align		4
        /*0058*/ 	.byte	0x04, 0x1c
        /*005a*/ 	.short	(.L_189 - .L_188)


	//   ....[0]....
.L_188:
        /*005c*/ 	.word	0x00000070


	//   ....[1]....
        /*0060*/ 	.word	0x00000140


	//----- nvinfo : EIATTR_CBANK_PARAM_SIZE
	.align		4
.L_189:
        /*0064*/ 	.byte	0x03, 0x19
        /*0066*/ 	.short	0x001c


	//----- nvinfo : EIATTR_PARAM_CBANK
	.align		4
        /*0068*/ 	.byte	0x04, 0x0a
        /*006a*/ 	.short	(.L_191 - .L_190)
	.align		4
.L_190:
        /*006c*/ 	.word	index@(.nv.constant0.tanh_backward_f32)
        /*0070*/ 	.short	0x0380
        /*0072*/ 	.short	0x001c


	//----- nvinfo : EIATTR_SW_WAR
	.align		4
.L_191:
        /*0074*/ 	.byte	0x04, 0x36
        /*0076*/ 	.short	(.L_193 - .L_192)
.L_192:
        /*0078*/ 	.word	0x00000008
.L_193:


//--------------------- .nv.info.tanh_f32         --------------------------
	.section	.nv.info.tanh_f32,"",@"SHT_CUDA_INFO"
	.sectionflags	@""
	.align	4


	//----- nvinfo : EIATTR_CUDA_API_VERSION
	.align		4
        /*0000*/ 	.byte	0x04, 0x37
        /*0002*/ 	.short	(.L_195 - .L_194)
.L_194:
        /*0004*/ 	.word	0x00000082


	//----- nvinfo : EIATTR_KPARAM_INFO
	.align		4
.L_195:
        /*0008*/ 	.byte	0x04, 0x17
        /*000a*/ 	.short	(.L_197 - .L_196)
.L_196:
        /*000c*/ 	.word	0x00000000
        /*0010*/ 	.short	0x0002
        /*0012*/ 	.short	0x0010
        /*0014*/ 	.byte	0x00, 0xf0, 0x11, 0x00


	//----- nvinfo : EIATTR_KPARAM_INFO
	.align		4
.L_197:
        /*0018*/ 	.byte	0x04, 0x17
        /*001a*/ 	.short	(.L_199 - .L_198)
.L_198:
        /*001c*/ 	.word	0x00000000
        /*0020*/ 	.short	0x0001
        /*0022*/ 	.short	0x0008
        /*0024*/ 	.byte	0x00, 0xf5, 0x21, 0x00


	//----- nvinfo : EIATTR_KPARAM_INFO
	.align		4
.L_199:
        /*0028*/ 	.byte	0x04, 0x17
        /*002a*/ 	.short	(.L_201 - .L_200)
.L_200:
        /*002c*/ 	.word	0x00000000
        /*0030*/ 	.short	0x0000
        /*0032*/ 	.short	0x0000
        /*0034*/ 	.byte	0x00, 0xf5, 0x21, 0x00


	//----- nvinfo : EIATTR_SPARSE_MMA_MASK
	.align		4
.L_201:
        /*0038*/ 	.byte	0x03, 0x50
        /*003a*/ 	.short	0x0000


	//----- nvinfo : EIATTR_MAXREG_COUNT
	.align		4
        /*003c*/ 	.byte	0x03, 0x1b
        /*003e*/ 	.short	0x00ff


	//----- nvinfo : EIATTR_MERCURY_ISA_VERSION
	.align		4
        /*0040*/ 	.byte	0x03, 0x5f
        /*0042*/ 	.short	0x0101


	//----- nvinfo : EIATTR_VRC_CTA_INIT_COUNT
	.align		4
        /*0044*/ 	.byte	0x02, 0x4a
	.zero		1
	.zero		1


	//----- nvinfo : EIATTR_EXIT_INSTR_OFFSETS
	.align		4
        /*0048*/ 	.byte	0x04, 0x1c
        /*004a*/ 	.short	(.L_203 - .L_202)


	//   ....[0]....
.L_202:
        /*004c*/ 	.word	0x00000070


	//   ....[1]....
        /*0050*/ 	.word	0x00000200


	//----- nvinfo : EIATTR_CBANK_PARAM_SIZE
	.align		4
.L_203:
        /*0054*/ 	.byte	0x03, 0x19
        /*0056*/ 	.short	0x0014


	//----- nvinfo : EIATTR_PARAM_CBANK
	.align		4
        /*0058*/ 	.byte	0x04, 0x0a
        /*005a*/ 	.short	(.L_205 - .L_204)
	.align		4
.L_204:
        /*005c*/ 	.word	index@(.nv.constant0.tanh_f32)
        /*0060*/ 	.short	0x0380
        /*0062*/ 	.short	0x0014


	//----- nvinfo : EIATTR_SW_WAR
	.align		4
.L_205:
        /*0064*/ 	.byte	0x04, 0x36
        /*0066*/ 	.short	(.L_207 - .L_206)
.L_206:
        /*0068*/ 	.word	0x00000008
.L_207:


//--------------------- .nv.info.sigmoid_backward_f32 --------------------------
	.section	.nv.info.sigmoid_backward_f32,"",@"SHT_CUDA_INFO"
	.sectionflags	@""
	.align	4


	//----- nvinfo : EIATTR_CUDA_API_VERSION
	.align		4
        /*0000*/ 	.byte	0x04, 0x37
        /*0002*/ 	.short	(.L_209 - .L_208)
.L_208:
        /*0004*/ 	.word	0x00000082


	//----- nvinfo : EIATTR_KPARAM_INFO
	.align		4
.L_209:
        /*0008*/ 	.byte	0x04, 0x17
        /*000a*/ 	.short	(.L_211 - .L_210)
.L_210:
        /*000c*/ 	.word	0x00000000
        /*0010*/ 	.short	0x0003
        /*0012*/ 	.short	0x0018
        /*0014*/ 	.byte	0x00, 0xf0, 0x11, 0x00


	//----- nvinfo : EIATTR_KPARAM_INFO
	.align		4
.L_211:
        /*0018*/ 	.byte	0x04, 0x17
        /*001a*/ 	.short	(.L_213 - .L_212)
.L_212:
        /*001c*/ 	.word	0x00000000
        /*0020*/ 	.short	0x0002
        /*0022*/ 	.short	0x0010
        /*0024*/ 	.byte	0x00, 0xf5, 0x21, 0x00


	//----- nvinfo : EIATTR_KPARAM_INFO
	.align		4
.L_213:
        /*0028*/ 	.byte	0x04, 0x17
        /*002a*/ 	.short	(.L_215 - .L_214)
.L_214:
        /*002c*/ 	.word	0x00000000
        /*0030*/ 	.short	0x0001
        /*0032*/ 	.short	0x0008
        /*0034*/ 	.byte	0x00, 0xf5, 0x21, 0x00


	//----- nvinfo : EIATTR_KPARAM_INFO
	.align		4
.L_215:
        /*0038*/ 	.byte	0x04, 0x17
        /*003a*/ 	.short	(.L_217 - .L_216)
.L_216:
        /*003c*/ 	.word	0x00000000
        /*0040*/ 	.short	0x0000
        /*0042*/ 	.short	0x0000
        /*0044*/ 	.byte	0x00, 0xf5, 0x21, 0x00


	//----- nvinfo : EIATTR_SPARSE_MMA_MASK
	.align		4
.L_217:
        /*0048*/ 	.byte	0x03, 0x50
        /*004a*/ 	.short	0x0000


	//----- nvinfo : EIATTR_MAXREG_COUNT
	.align		4
        /*004c*/ 	.byte	0x03, 0x1b
        /*004e*/ 	.short	0x00ff


	//----- nvinfo : EIATTR_MERCURY_ISA_VERSION
	.align		4
        /*0050*/ 	.byte	0x03, 0x5f
        /*0052*/ 	.short	0x0101


	//----- nvinfo : EIATTR_VRC_CTA_INIT_COUNT
	.align		4
        /*0054*/ 	.byte	0x02, 0x4a
	.zero		1
	.zero		1


	//----- nvinfo : EIATTR_EXIT_INSTR_OFFSETS
	.align		4
        /*0058*/ 	.byte	0x04, 0x1c
        /*005a*/ 	.short	(.L_219 - .L_218)


	//   ....[0]....
.L_218:
        /*005c*/ 	.word	0x00000070


	//   ....[1]....
        /*0060*/ 	.word	0x00000150


	//----- nvinfo : EIATTR_CBANK_PARAM_SIZE
	.align		4
.L_219:
        /*0064*/ 	.byte	0x03, 0x19
        /*0066*/ 	.short	0x001c


	//----- nvinfo : EIATTR_PARAM_CBANK
	.align		4
        /*0068*/ 	.byte	0x04, 0x0a
        /*006a*/ 	.short	(.L_221 - .L_220)
	.align		4
.L_220:
        /*006c*/ 	.word	index@(.nv.constant0.sigmoid_backward_f32)
        /*0070*/ 	.short	0x0380
        /*0072*/ 	.short	0x001c


	//----- nvinfo : EIATTR_SW_WAR
	.align		4
.L_221:
        /*0074*/ 	.byte	0x04, 0x36
        /*0076*/ 	.short	(.L_223 - .L_222)
.L_222:
        /*0078*/ 	.word	0x00000008
.L_223:


//--------------------- .nv.info.sigmoid_f32      --------------------------
	.section	.nv.info.sigmoid_f32,"",@"SHT_CUDA_INFO"
	.sectionflags	@""
	.align	4


	//----- nvinfo : EIATTR_CUDA_API_VERSION
	.align		4
        /*0000*/ 	.byte	0x04, 0x37
        /*0002*/ 	.short	(.L_225 - .L_224)
.L_224:
        /*0004*/ 	.word	0x00000082


	//----- nvinfo : EIATTR_KPARAM_INFO
	.align		4
.L_225:
        /*0008*/ 	.byte	0x04, 0x17
        /*000a*/ 	.short	(.L_227 - .L_226)
.L_226:
        /*000c*/ 	.word	0x00000000
        /*0010*/ 	.short	0x0002
        /*0012*/ 	.short	0x0010
        /*0014*/ 	.byte	0x00, 0xf0, 0x11, 0x00


	//----- nvinfo : EIATTR_KPARAM_INFO
	.align		4
.L_227:
        /*0018*/ 	.byte	0x04, 0x17
        /*001a*/ 	.short	(.L_229 - .L_228)
.L_228:
        /*001c*/ 	.word	0x00000000
        /*0020*/ 	.short	0x0001
        /*0022*/ 	.short	0x0008
        /*0024*/ 	.byte	0x00, 0xf5, 0x21, 0x00


	//----- nvinfo : EIATTR_KPARAM_INFO
	.align		4
.L_229:
        /*0028*/ 	.byte	0x04, 0x17
        /*002a*/ 	.short	(.L_231 - .L_230)
.L_230:
        /*002c*/ 	.word	0x00000000
        /*0030*/ 	.short	0x0000
        /*0032*/ 	.short	0x0000
        /*0034*/ 	.byte	0x00, 0xf5, 0x21, 0x00


	//----- nvinfo : EIATTR_SPARSE_MMA_MASK
	.align		4
.L_231:
        /*0038*/ 	.byte	0x03, 0x50
        /*003a*/ 	.short	0x0000


	//----- nvinfo : EIATTR_MAXREG_COUNT
	.align		4
        /*003c*/ 	.byte	0x03, 0x1b
        /*003e*/ 	.short	0x00ff


	//----- nvinfo : EIATTR_MERCURY_ISA_VERSION
	.align		4
        /*0040*/ 	.byte	0x03, 0x5f
        /*0042*/ 	.short	0x0101


	//----- nvinfo : EIATTR_VRC_CTA_INIT_COUNT
	.align		4
        /*0044*/ 	.byte	0x02, 0x4a
	.zero		1
	.zero		1


	//----- nvinfo : EIATTR_EXIT_INSTR_OFFSETS
	.align		4
        /*0048*/ 	.byte	0x04, 0x1c
        /*004a*/ 	.short	(.L_233 - .L_232)


	//   ....[0]....
.L_232:
        /*004c*/ 	.word	0x00000070


	//   ....[1]....
        /*0050*/ 	.word	0x00000260


	//----- nvinfo : EIATTR_CRS_STACK_SIZE
	.align		4
.L_233:
        /*0054*/ 	.byte	0x04, 0x1e
        /*0056*/ 	.short	(.L_235 - .L_234)
.L_234:
        /*0058*/ 	.word	0x00000000


	//----- nvinfo : EIATTR_CBANK_PARAM_SIZE
	.align		4
.L_235:
        /*005c*/ 	.byte	0x03, 0x19
        /*005e*/ 	.short	0x0014


	//----- nvinfo : EIATTR_PARAM_CBANK
	.align		4
        /*0060*/ 	.byte	0x04, 0x0a
        /*0062*/ 	.short	(.L_237 - .L_236)
	.align		4
.L_236:
        /*0064*/ 	.word	index@(.nv.constant0.sigmoid_f32)
        /*0068*/ 	.short	0x0380
        /*006a*/ 	.short	0x0014


	//----- nvinfo : EIATTR_SW_WAR
	.align		4
.L_237:
        /*006c*/ 	.byte	0x04, 0x36
        /*006e*/ 	.short	(.L_239 - .L_238)
.L_238:
        /*0070*/ 	.word	0x00000008
.L_239:


//--------------------- .nv.info.leaky_relu_f32   --------------------------
	.section	.nv.info.leaky_relu_f32,"",@"SHT_CUDA_INFO"
	.sectionflags	@""
	.align	4


	//----- nvinfo : EIATTR_CUDA_API_VERSION
	.align		4
        /*0000*/ 	.byte	0x04, 0x37
        /*0002*/ 	.short	(.L_241 - .L_240)
.L_240:
        /*0004*/ 	.word	0x00000082


	//----- nvinfo : EIATTR_KPARAM_INFO
	.align		4
.L_241:
        /*0008*/ 	.byte	0x04, 0x17
        /*000a*/ 	.short	(.L_243 - .L_242)
.L_242:
        /*000c*/ 	.word	0x00000000
        /*0010*/ 	.short	0x0003
        /*0012*/ 	.short	0x0014
        /*0014*/ 	.byte	0x00, 0xf0, 0x11, 0x00


	//----- nvinfo : EIATTR_KPARAM_INFO
	.align		4
.L_243:
        /*0018*/ 	.byte	0x04, 0x17
        /*001a*/ 	.short	(.L_245 - .L_244)
.L_244:
        /*001c*/ 	.word	0x00000000
        /*0020*/ 	.short	0x0002
        /*0022*/ 	.short	0x0010
        /*0024*/ 	.byte	0x00, 0xf0, 0x11, 0x00


	//----- nvinfo : EIATTR_KPARAM_INFO
	.align		4
.L_245:
        /*0028*/ 	.byte	0x04, 0x17
        /*002a*/ 	.short	(.L_247 - .L_246)
.L_246:
        /*002c*/ 	.word	0x00000000
        /*0030*/ 	.short	0x0001
        /*0032*/ 	.short	0x0008
        /*0034*/ 	.byte	0x00, 0xf5, 0x21, 0x00


	//----- nvinfo : EIATTR_KPARAM_INFO
	.align		4
.L_247:
        /*0038*/ 	.byte	0x04, 0x17
        /*003a*/ 	.short	(.L_249 - .L_248)
.L_248:
        /*003c*/ 	.word	0x00000000
        /*0040*/ 	.short	0x0000
        /*0042*/ 	.short	0x0000
        /*0044*/ 	.byte	0x00, 0xf5, 0x21, 0x00


	//----- nvinfo : EIATTR_SPARSE_MMA_MASK
	.align		4
.L_249:
        /*0048*/ 	.byte	0x03, 0x50
        /*004a*/ 	.short	0x0000


	//----- nvinfo : EIATTR_MAXREG_COUNT
	.align		4
        /*004c*/ 	.byte	0x03, 0x1b
        /*004e*/ 	.short	0x00ff


	//----- nvinfo : EIATTR_MERCURY_ISA_VERSION
	.align		4
        /*0050*/ 	.byte	0x03, 0x5f
        /*0052*/ 	.short	0x0101


	//----- nvinfo : EIATTR_VRC_CTA_INIT_COUNT
	.align		4
        /*0054*/ 	.byte	0x02, 0x4a
	.zero		1
	.zero		1


	//----- nvinfo : EIATTR_EXIT_INSTR_OFFSETS
	.align		4
        /*0058*/ 	.byte	0x04, 0x1c
        /*005a*/ 	.short	(.L_251 - .L_250)


	//   ....[0]....
.L_250:
        /*005c*/ 	.word	0x00000070


	//   ....[1]....
        /*0060*/ 	.word	0x00000120


	//----- nvinfo : EIATTR_CBANK_PARAM_SIZE
	.align		4
.L_251:
        /*0064*/ 	.byte	0x03, 0x19
        /*0066*/ 	.short	0x0018


	//----- nvinfo : EIATTR_PARAM_CBANK
	.align		4
        /*0068*/ 	.byte	0x04, 0x0a
        /*006a*/ 	.short	(.L_253 - .L_252)
	.align		4
.L_252:
        /*006c*/ 	.word	index@(.nv.constant0.leaky_relu_f32)
        /*0070*/ 	.short	0x0380
        /*0072*/ 	.short	0x0018


	//----- nvinfo : EIATTR_SW_WAR
	.align		4
.L_253:
        /*0074*/ 	.byte	0x04, 0x36
        /*0076*/ 	.short	(.L_255 - .L_254)
.L_254:
        /*0078*/ 	.word	0x00000008
.L_255:


//--------------------- .nv.info.relu_backward_f32 --------------------------
	.section	.nv.info.relu_backward_f32,"",@"SHT_CUDA_INFO"
	.sectionflags	@""
	.align	4


	//----- nvinfo : EIATTR_CUDA_API_VERSION
	.align		4
        /*0000*/ 	.byte	0x04, 0x37
        /*0002*/ 	.short	(.L_257 - .L_256)
.L_256:
        /*0004*/ 	.word	0x00000082


	//----- nvinfo : EIATTR_KPARAM_INFO
	.align		4
.L_257:
        /*0008*/ 	.byte	0x04, 0x17
        /*000a*/ 	.short	(.L_259 - .L_258)
.L_258:
        /*000c*/ 	.word	0x00000000
        /*0010*/ 	.short	0x0003
        /*0012*/ 	.short	0x0018
        /*0014*/ 	.byte	0x00, 0xf0, 0x11, 0x00


	//----- nvinfo : EIATTR_KPARAM_INFO
	.align		4
.L_259:
        /*0018*/ 	.byte	0x04, 0x17
        /*001a*/ 	.short	(.L_261 - .L_260)
.L_260:
        /*001c*/ 	.word	0x00000000
        /*0020*/ 	.short	0x0002
        /*0022*/ 	.short	0x0010
        /*0024*/ 	.byte	0x00, 0xf5, 0x21, 0x00


	//----- nvinfo : EIATTR_KPARAM_INFO
	.align		4
.L_261:
        /*0028*/ 	.byte	0x04, 0x17
        /*002a*/ 	.short	(.L_263 - .L_262)
.L_262:
        /*002c*/ 	.word	0x00000000
        /*0030*/ 	.short	0x0001
        /*0032*/ 	.short	0x0008
        /*0034*/ 	.byte	0x00, 0xf5, 0x21, 0x00


	//----- nvinfo : EIATTR_KPARAM_INFO
	.align		4
.L_263:
        /*0038*/ 	.byte	0x04, 0x17
        /*003a*/ 	.short	(.L_265 - .L_264)
.L_264:
        /*003c*/ 	.word	0x00000000
        /*0040*/ 	.short	0x0000
        /*0042*/ 	.short	0x0000
        /*0044*/ 	.byte	0x00, 0xf5, 0x21, 0x00


	//----- nvinfo : EIATTR_SPARSE_MMA_MASK
	.align		4
.L_265:
        /*0048*/ 	.byte	0x03, 0x50
        /*004a*/ 	.short	0x0000


	//----- nvinfo : EIATTR_MAXREG_COUNT
	.align		4
        /*004c*/ 	.byte	0x03, 0x1b
        /*004e*/ 	.short	0x00ff


	//----- nvinfo : EIATTR_MERCURY_ISA_VERSION
	.align		4
        /*0050*/ 	.byte	0x03, 0x5f
        /*0052*/ 	.short	0x0101


	//----- nvinfo : EIATTR_VRC_CTA_INIT_COUNT
	.align		4
        /*0054*/ 	.byte	0x02, 0x4a
	.zero		1
	.zero		1


	//----- nvinfo : EIATTR_EXIT_INSTR_OFFSETS
	.align		4
        /*0058*/ 	.byte	0x04, 0x1c
        /*005a*/ 	.short	(.L_267 - .L_266)


	//   ....[0]....
.L_266:
        /*005c*/ 	.word	0x00000070


	//   ....[1]....
        /*0060*/ 	.word	0x00000170


	//----- nvinfo : EIATTR_CRS_STACK_SIZE
	.align		4
.L_267:
        /*0064*/ 	.byte	0x04, 0x1e
        /*0066*/ 	.short	(.L_269 - .L_268)
.L_268:
        /*0068*/ 	.word	0x00000000


	//----- nvinfo : EIATTR_CBANK_PARAM_SIZE
	.align		4
.L_269:
        /*006c*/ 	.byte	0x03, 0x19
        /*006e*/ 	.short	0x001c


	//----- nvinfo : EIATTR_PARAM_CBANK
	.align		4
        /*0070*/ 	.byte	0x04, 0x0a
        /*0072*/ 	.short	(.L_271 - .L_270)
	.align		4
.L_270:
        /*0074*/ 	.word	index@(.nv.constant0.relu_backward_f32)
        /*0078*/ 	.short	0x0380
        /*007a*/ 	.short	0x001c


	//----- nvinfo : EIATTR_SW_WAR
	.align		4
.L_271:
        /*007c*/ 	.byte	0x04, 0x36
        /*007e*/ 	.short	(.L_273 - .L_272)
.L_272:
        /*0080*/ 	.word	0x00000008
.L_273:


//--------------------- .nv.info.relu_f32         --------------------------
	.section	.nv.info.relu_f32,"",@"SHT_CUDA_INFO"
	.sectionflags	@""
	.align	4


	//----- nvinfo : EIATTR_CUDA_API_VERSION
	.align		4
        /*0000*/ 	.byte	0x04, 0x37
        /*0002*/ 	.short	(.L_275 - .L_274)
.L_274:
        /*0004*/ 	.word	0x00000082


	//----- nvinfo : EIATTR_KPARAM_INFO
	.align		4
.L_275:
        /*0008*/ 	.byte	0x04, 0x17
        /*000a*/ 	.short	(.L_277 - .L_276)
.L_276:
        /*000c*/ 	.word	0x00000000
        /*0010*/ 	.short	0x0002
        /*0012*/ 	.short	0x0010
        /*0014*/ 	.byte	0x00, 0xf0, 0x11, 0x00


	//----- nvinfo : EIATTR_KPARAM_INFO
	.align		4
.L_277:
        /*0018*/ 	.byte	0x04, 0x17
        /*001a*/ 	.short	(.L_279 - .L_278)
.L_278:
        /*001c*/ 	.word	0x00000000
        /*0020*/ 	.short	0x0001
        /*0022*/ 	.short	0x0008
        /*0024*/ 	.byte	0x00, 0xf5, 0x21, 0x00


	//----- nvinfo : EIATTR_KPARAM_INFO
	.align		4
.L_279:
        /*0028*/ 	.byte	0x04, 0x17
        /*002a*/ 	.short	(.L_281 - .L_280)
.L_280:
        /*002c*/ 	.word	0x00000000
        /*0030*/ 	.short	0x0000
        /*0032*/ 	.short	0x0000
        /*0034*/ 	.byte	0x00, 0xf5, 0x21, 0x00


	//----- nvinfo : EIATTR_SPARSE_MMA_MASK
	.align		4
.L_281:
        /*0038*/ 	.byte	0x03, 0x50
        /*003a*/ 	.short	0x0000


	//----- nvinfo : EIATTR_MAXREG_COUNT
	.align		4
        /*003c*/ 	.byte	0x03, 0x1b
        /*003e*/ 	.short	0x00ff


	//----- nvinfo : EIATTR_MERCURY_ISA_VERSION
	.align		4
        /*0040*/ 	.byte	0x03, 0x5f
        /*0042*/ 	.short	0x0101


	//----- nvinfo : EIATTR_VRC_CTA_INIT_COUNT
	.align		4
        /*0044*/ 	.byte	0x02, 0x4a
	.zero		1
	.zero		1


	//----- nvinfo : EIATTR_EXIT_INSTR_OFFSETS
	.align		4
        /*0048*/ 	.byte	0x04, 0x1c
        /*004a*/ 	.short	(.L_283 - .L_282)


	//   ....[0]....
.L_282:
        /*004c*/ 	.word	0x00000070


	//   ....[1]....
        /*0050*/ 	.word	0x00000100


	//----- nvinfo : EIATTR_CBANK_PARAM_SIZE
	.align		4
.L_283:
        /*0054*/ 	.byte	0x03, 0x19
        /*0056*/ 	.short	0x0014


	//----- nvinfo : EIATTR_PARAM_CBANK
	.align		4
        /*0058*/ 	.byte	0x04, 0x0a
        /*005a*/ 	.short	(.L_285 - .L_284)
	.align		4
.L_284:
        /*005c*/ 	.word	index@(.nv.constant0.relu_f32)
        /*0060*/ 	.short	0x0380
        /*0062*/ 	.short	0x0014


	//----- nvinfo : EIATTR_SW_WAR
	.align		4
.L_285:
        /*0064*/ 	.byte	0x04, 0x36
        /*0066*/ 	.short	(.L_287 - .L_286)
.L_286:
        /*0068*/ 	.word	0x00000008
.L_287:


//--------------------- .nv.callgraph             --------------------------
	.section	.nv.callgraph,"",@"SHT_CUDA_CALLGRAPH"
	.align	4
	.sectionentsize	8
	.align		4
        /*0000*/ 	.word	0x00000000
	.align		4
        /*0004*/ 	.word	0xffffffff
	.align		4
        /*0008*/ 	.word	0x00000000
	.align		4
        /*000c*/ 	.word	0xfffffffe
	.align		4
        /*0010*/ 	.word	0x00000000
	.align		4
        /*0014*/ 	.word	0xfffffffd
	.align		4
        /*0018*/ 	.word	0x00000000
	.align		4
        /*001c*/ 	.word	0xfffffffc


//--------------------- .text.softmax_f32         --------------------------
	.section	.text.softmax_f32,"ax",@progbits
	.align	128
        .global         softmax_f32
        .type           softmax_f32,@function
        .size           softmax_f32,(.L_x_84 - softmax_f32)
        .other          softmax_f32,@"STO_CUDA_ENTRY STV_DEFAULT"
softmax_f32:
.text.softmax_f32:
[----:B------:R-:W-:Y:S08]  /*0000*/  LDC R1, c[0x0][0x37c] ;  /* 0x0000df00ff017b82 */ /* 0x000ff00000000800 */
[----:B------:R-:W0:Y:S08]  /*0010*/  S2UR UR8, SR_CTAID.X ;  /* 0x00000000000879c3 */ /* 0x000e300000002500 */
[----:B------:R-:W0:Y:S02]  /*0020*/  LDC R0, c[0x0][0x390] ;  /* 0x0000e400ff007b82 */ /* 0x000e240000000800 */
[----:B0-----:R-:W-:-:S13]  /*0030*/  ISETP.LE.U32.AND P0, PT, R0, UR8, PT ;  /* 0x0000000800007c0c */ /* 0x001fda000bf03070 */
[----:B------:R-:W-:Y:S05]  /*0040*/  @P0 EXIT ;  /* 0x000000000000094d */ /* 0x000fea0003800000 */
[----:B------:R-:W0:Y:S01]  /*0050*/  LDCU UR4, c[0x0][0x394] ;  /* 0x00007280ff0477ac */ /* 0x000e220008000800 */
[----:B------:R-:W-:Y:S01]  /*0060*/  MOV R0, 0xff800000 ;  /* 0xff80000000007802 */ /* 0x000fe20000000f00 */
[----:B------:R-:W1:Y:S01]  /*0070*/  LDCU.64 UR10, c[0x0][0x358] ;  /* 0x00006b00ff0a77ac */ /* 0x000e620008000a00 */
[----:B0-----:R-:W-:-:S09]  /*0080*/  UISETP.NE.AND UP0, UPT, UR4, URZ, UPT ;  /* 0x000000ff0400728c */ /* 0x001fd2000bf05270 */
[----:B-1----:R-:W-:Y:S05]  /*0090*/  BRA.U !UP0, `(.L_x_0) ;  /* 0x0000000908dc7547 */ /* 0x002fea000b800000 */
[----:B------:R-:W-:Y:S01]  /*00a0*/  UISETP.GE.U32.AND UP1, UPT, UR4, 0x10, UPT ;  /* 0x000000100400788c */ /* 0x000fe2000bf26070 */
[----:B------:R-:W-:Y:S01]  /*00b0*/  HFMA2 R14, -RZ, RZ, 0, 0 ;  /* 0x00000000ff0e7431 */ /* 0x000fe200000001ff */
[----:B------:R-:W-:Y:S01]  /*00c0*/  ULOP3.LUT UR5, UR4, 0xf, URZ, 0xc0, !UPT ;  /* 0x0000000f04057892 */ /* 0x000fe2000f8ec0ff */
[----:B------:R-:W-:-:S03]  /*00d0*/  MOV R0, 0xff800000 ;  /* 0xff80000000007802 */ /* 0x000fc60000000f00 */
[----:B------:R-:W-:-:S03]  /*00e0*/  UISETP.NE.AND UP0, UPT, UR5, URZ, UPT ;  /* 0x000000ff0500728c */ /* 0x000fc6000bf05270 */
[----:B------:R-:W-:Y:S08]  /*00f0*/  BRA.U !UP1, `(.L_x_1) ;  /* 0x0000000509687547 */ /* 0x000ff0000b800000 */
[----:B------:R-:W0:Y:S01]  /*0100*/  LDC.64 R2, c[0x0][0x380] ;  /* 0x0000e000ff027b82 */ /* 0x000e220000000a00 */
[----:B------:R-:W-:Y:S01]  /*0110*/  ULOP3.LUT UR6, UR4, 0xfffffff0, URZ, 0xc0, !UPT ;  /* 0xfffffff004067892 */ /* 0x000fe2000f8ec0ff */
[----:B------:R-:W-:Y:S01]  /*0120*/  MOV R0, 0xff800000 ;  /* 0xff80000000007802 */ /* 0x000fe20000000f00 */
[----:B------:R-:W-:Y:S02]  /*0130*/  UIMAD UR4, UR8, UR4, 0x7 ;  /* 0x00000007080474a4 */ /* 0x000fe4000f8e0204 */
[----:B------:R-:W-:Y:S02]  /*0140*/  UIADD3 UR7, UPT, UPT, -UR6, URZ, URZ ;  /* 0x000000ff06077290 */ /* 0x000fe4000fffe1ff */
[----:B------:R-:W-:Y:S02]  /*0150*/  MOV R14, UR6 ;  /* 0x00000006000e7c02 */ /* 0x000fe40008000f00 */
[----:B------:R-:W-:-:S08]  /*0160*/  MOV R15, UR4 ;  /* 0x00000004000f7c02 */ /* 0x000fd00008000f00 */
.L_x_2:
[C---:B------:R-:W-:Y:S02]  /*0170*/  IADD3 R5, PT, PT, R15.reuse, -0x7, RZ ;  /* 0xfffffff90f057810 */ /* 0x040fe40007ffe0ff */
[----:B------:R-:W-:-:S03]  /*0180*/  IADD3 R7, PT, PT, R15, -0x6, RZ ;  /* 0xfffffffa0f077810 */ /* 0x000fc60007ffe0ff */
[----:B0-----:R-:W-:-:S05]  /*0190*/  IMAD.WIDE.U32 R4, R5, 0x4, R2 ;  /* 0x0000000405047825 */ /* 0x001fca00078e0002 */
[----:B------:R0:W2:Y:S01]  /*01a0*/  LDG.E.CONSTANT R17, desc[UR10][R4.64] ;  /* 0x0000000a04117981 */ /* 0x0000a2000c1e9900 */
[----:B------:R-:W-:Y:S01]  /*01b0*/  IMAD.WIDE.U32 R6, R7, 0x4, R2 ;  /* 0x0000000407067825 */ /* 0x000fe200078e0002 */
[----:B------:R-:W-:-:S04]  /*01c0*/  IADD3 R9, PT, PT, R15, -0x5, RZ ;  /* 0xfffffffb0f097810 */ /* 0x000fc80007ffe0ff */
[----:B------:R1:W3:Y:S01]  /*01d0*/  LDG.E.CONSTANT R16, desc[UR10][R6.64] ;  /* 0x0000000a06107981 */ /* 0x0002e2000c1e9900 */
[----:B------:R-:W-:Y:S01]  /*01e0*/  IMAD.WIDE.U32 R8, R9, 0x4, R2 ;  /* 0x0000000409087825 */ /* 0x000fe200078e0002 */
[----:B------:R-:W-:-:S04]  /*01f0*/  IADD3 R11, PT, PT, R15, -0x4, RZ ;  /* 0xfffffffc0f0b7810 */ /* 0x000fc80007ffe0ff */
[----:B------:R4:W5:Y:S01]  /*0200*/  LDG.E.CONSTANT R25, desc[UR10][R8.64] ;  /* 0x0000000a08197981 */ /* 0x000962000c1e9900 */
[----:B------:R-:W-:Y:S01]  /*0210*/  IMAD.WIDE.U32 R10, R11, 0x4, R2 ;  /* 0x000000040b0a7825 */ /* 0x000fe200078e0002 */
[----:B------:R-:W-:-:S04]  /*0220*/  IADD3 R13, PT, PT, R15, -0x3, RZ ;  /* 0xfffffffd0f0d7810 */ /* 0x000fc80007ffe0ff */
[----:B------:R4:W5:Y:S01]  /*0230*/  LDG.E.CONSTANT R24, desc[UR10][R10.64] ;  /* 0x0000000a0a187981 */ /* 0x000962000c1e9900 */
[----:B------:R-:W-:Y:S01]  /*0240*/  IMAD.WIDE.U32 R12, R13, 0x4, R2 ;  /* 0x000000040d0c7825 */ /* 0x000fe200078e0002 */
[----:B0-----:R-:W-:-:S04]  /*0250*/  IADD3 R5, PT, PT, R15, -0x2, RZ ;  /* 0xfffffffe0f057810 */ /* 0x001fc80007ffe0ff */
[----:B------:R0:W5:Y:S01]  /*0260*/  LDG.E.CONSTANT R23, desc[UR10][R12.64] ;  /* 0x0000000a0c177981 */ /* 0x000162000c1e9900 */
[----:B------:R-:W-:Y:S01]  /*0270*/  IMAD.WIDE.U32 R4, R5, 0x4, R2 ;  /* 0x0000000405047825 */ /* 0x000fe200078e0002 */
[----:B-1----:R-:W-:-:S04]  /*0280*/  IADD3 R7, PT, PT, R15, -0x1, RZ ;  /* 0xffffffff0f077810 */ /* 0x002fc80007ffe0ff */
[----:B------:R1:W5:Y:S01]  /*0290*/  LDG.E.CONSTANT R22, desc[UR10][R4.64] ;  /* 0x0000000a04167981 */ /* 0x000362000c1e9900 */
[----:B------:R-:W-:-:S05]  /*02a0*/  IMAD.WIDE.U32 R6, R7, 0x4, R2 ;  /* 0x0000000407067825 */ /* 0x000fca00078e0002 */
[----:B------:R1:W5:Y:S01]  /*02b0*/  LDG.E.CONSTANT R21, desc[UR10][R6.64] ;  /* 0x0000000a06157981 */ /* 0x000362000c1e9900 */
[C---:B----4-:R-:W-:Y:S01]  /*02c0*/  IMAD.WIDE.U32 R8, R15.reuse, 0x4, R2 ;  /* 0x000000040f087825 */ /* 0x050fe200078e0002 */
[----:B------:R-:W-:-:S04]  /*02d0*/  IADD3 R19, PT, PT, R15, 0x1, RZ ;  /* 0x000000010f137810 */ /* 0x000fc80007ffe0ff */
[----:B------:R4:W5:Y:S01]  /*02e0*/  LDG.E.CONSTANT R20, desc[UR10][R8.64] ;  /* 0x0000000a08147981 */ /* 0x000962000c1e9900 */
[----:B------:R-:W-:Y:S01]  /*02f0*/  IMAD.WIDE.U32 R10, R19, 0x4, R2 ;  /* 0x00000004130a7825 */ /* 0x000fe200078e0002 */
[----:B------:R-:W-:-:S04]  /*0300*/  IADD3 R27, PT, PT, R15, 0x2, RZ ;  /* 0x000000020f1b7810 */ /* 0x000fc80007ffe0ff */
[----:B------:R4:W5:Y:S01]  /*0310*/  LDG.E.CONSTANT R19, desc[UR10][R10.64] ;  /* 0x0000000a0a137981 */ /* 0x000962000c1e9900 */
[----:B0-----:R-:W-:Y:S01]  /*0320*/  IMAD.WIDE.U32 R12, R27, 0x4, R2 ;  /* 0x000000041b0c7825 */ /* 0x001fe200078e0002 */
[----:B------:R-:W-:-:S04]  /*0330*/  IADD3 R27, PT, PT, R15, 0x3, RZ ;  /* 0x000000030f1b7810 */ /* 0x000fc80007ffe0ff */
[----:B------:R0:W5:Y:S01]  /*0340*/  LDG.E.CONSTANT R18, desc[UR10][R12.64] ;  /* 0x0000000a0c127981 */ /* 0x000162000c1e9900 */
[----:B-1----:R-:W-:Y:S01]  /*0350*/  IMAD.WIDE.U32 R4, R27, 0x4, R2 ;  /* 0x000000041b047825 */ /* 0x002fe200078e0002 */
[----:B------:R-:W-:-:S04]  /*0360*/  IADD3 R7, PT, PT, R15, 0x4, RZ ;  /* 0x000000040f077810 */ /* 0x000fc80007ffe0ff */
[----:B------:R1:W5:Y:S01]  /*0370*/  LDG.E.CONSTANT R26, desc[UR10][R4.64] ;  /* 0x0000000a041a7981 */ /* 0x000362000c1e9900 */
[----:B------:R-:W-:Y:S01]  /*0380*/  IMAD.WIDE.U32 R6, R7, 0x4, R2 ;  /* 0x0000000407067825 */ /* 0x000fe200078e0002 */
[----:B----4-:R-:W-:-:S05]  /*0390*/  IADD3 R9, PT, PT, R15, 0x5, RZ ;  /* 0x000000050f097810 */ /* 0x010fca0007ffe0ff */
[----:B------:R-:W4:Y:S01]  /*03a0*/  LDG.E.CONSTANT R6, desc[UR10][R6.64] ;  /* 0x0000000a06067981 */ /* 0x000f22000c1e9900 */
[----:B------:R-:W-:Y:S01]  /*03b0*/  IMAD.WIDE.U32 R8, R9, 0x4, R2 ;  /* 0x0000000409087825 */ /* 0x000fe200078e0002 */
[----:B------:R-:W-:-:S05]  /*03c0*/  IADD3 R11, PT, PT, R15, 0x6, RZ ;  /* 0x000000060f0b7810 */ /* 0x000fca0007ffe0ff */
[----:B------:R-:W4:Y:S01]  /*03d0*/  LDG.E.CONSTANT R8, desc[UR10][R8.64] ;  /* 0x0000000a08087981 */ /* 0x000f22000c1e9900 */
[----:B------:R-:W-:Y:S01]  /*03e0*/  IMAD.WIDE.U32 R10, R11, 0x4, R2 ;  /* 0x000000040b0a7825 */ /* 0x000fe200078e0002 */
[----:B0-----:R-:W-:-:S05]  /*03f0*/  IADD3 R13, PT, PT, R15, 0x7, RZ ;  /* 0x000000070f0d7810 */ /* 0x001fca0007ffe0ff */
[----:B------:R-:W4:Y:S01]  /*0400*/  LDG.E.CONSTANT R10, desc[UR10][R10.64] ;  /* 0x0000000a0a0a7981 */ /* 0x000f22000c1e9900 */
[----:B------:R-:W-:Y:S01]  /*0410*/  IMAD.WIDE.U32 R12, R13, 0x4, R2 ;  /* 0x000000040d0c7825 */ /* 0x000fe200078e0002 */
[----:B-1----:R-:W-:-:S05]  /*0420*/  IADD3 R5, PT, PT, R15, 0x8, RZ ;  /* 0x000000080f057810 */ /* 0x002fca0007ffe0ff */
[----:B------:R-:W4:Y:S01]  /*0430*/  LDG.E.CONSTANT R12, desc[UR10][R12.64] ;  /* 0x0000000a0c0c7981 */ /* 0x000f22000c1e9900 */
[----:B------:R-:W-:-:S06]  /*0440*/  IMAD.WIDE.U32 R4, R5, 0x4, R2 ;  /* 0x0000000405047825 */ /* 0x000fcc00078e0002 */
[----:B------:R-:W4:Y:S01]  /*0450*/  LDG.E.CONSTANT R4, desc[UR10][R4.64] ;  /* 0x0000000a04047981 */ /* 0x000f22000c1e9900 */
[----:B------:R-:W-:Y:S01]  /*0460*/  UIADD3 UR7, UPT, UPT, UR7, 0x10, URZ ;  /* 0x0000001007077890 */ /* 0x000fe2000fffe0ff */
[----:B------:R-:W-:-:S03]  /*0470*/  IADD3 R15, PT, PT, R15, 0x10, RZ ;  /* 0x000000100f0f7810 */ /* 0x000fc60007ffe0ff */
[----:B------:R-:W-:Y:S01]  /*0480*/  UISETP.NE.AND UP1, UPT, UR7, URZ, UPT ;  /* 0x000000ff0700728c */ /* 0x000fe2000bf25270 */
[----:B--2---:R-:W-:-:S04]  /*0490*/  FSETP.GT.AND P0, PT, R17, R0, PT ;  /* 0x000000001100720b */ /* 0x004fc80003f04000 */
[----:B------:R-:W-:-:S04]  /*04a0*/  FSEL R17, R17, R0, P0 ;  /* 0x0000000011117208 */ /* 0x000fc80000000000 */
[----:B---3--:R-:W-:-:S04]  /*04b0*/  FSETP.GT.AND P0, PT, R16, R17, PT ;  /* 0x000000111000720b */ /* 0x008fc80003f04000 */
[----:B------:R-:W-:-:S04]  /*04c0*/  FSEL R16, R16, R17, P0 ;  /* 0x0000001110107208 */ /* 0x000fc80000000000 */
[----:B-----5:R-:W-:-:S04]  /*04d0*/  FSETP.GT.AND P0, PT, R25, R16, PT ;  /* 0x000000101900720b */ /* 0x020fc80003f04000 */
[----:B------:R-:W-:-:S04]  /*04e0*/  FSEL R25, R25, R16, P0 ;  /* 0x0000001019197208 */ /* 0x000fc80000000000 */
[----:B------:R-:W-:-:S04]  /*04f0*/  FSETP.GT.AND P0, PT, R24, R25, PT ;  /* 0x000000191800720b */ /* 0x000fc80003f04000 */
        /* <DEDUP_REMOVED lines=15> */
[----:B----4-:R-:W-:-:S04]  /*05f0*/  FSETP.GT.AND P0, PT, R6, R19, PT ;  /* 0x000000130600720b */ /* 0x010fc80003f04000 */
        /* <DEDUP_REMOVED lines=8> */
[----:B------:R-:W-:Y:S01]  /*0680*/  FSEL R0, R4, R19, P0 ;  /* 0x0000001304007208 */ /* 0x000fe20000000000 */
[----:B------:R-:W-:Y:S08]  /*0690*/  BRA.U UP1, `(.L_x_2) ;  /* 0xfffffff901b47547 */ /* 0x000ff0000b83ffff */
.L_x_1:
[----:B------:R-:W-:Y:S05]  /*06a0*/  BRA.U !UP0, `(.L_x_0) ;  /* 0x0000000508587547 */ /* 0x000fea000b800000 */
[----:B------:R-:W0:Y:S01]  /*06b0*/  LDC R5, c[0x0][0x394] ;  /* 0x0000e500ff057b82 */ /* 0x000e220000000800 */
[----:B------:R-:W-:Y:S01]  /*06c0*/  UISETP.GE.U32.AND UP0, UPT, UR5, 0x8, UPT ;  /* 0x000000080500788c */ /* 0x000fe2000bf06070 */
[----:B0-----:R-:W-:-:S04]  /*06d0*/  LOP3.LUT R15, R5, 0x7, RZ, 0xc0, !PT ;  /* 0x00000007050f7812 */ /* 0x001fc800078ec0ff */
[----:B------:R-:W-:-:S04]  /*06e0*/  ISETP.NE.AND P0, PT, R15, RZ, PT ;  /* 0x000000ff0f00720c */ /* 0x000fc80003f05270 */
[----:B------:R-:W-:Y:S09]  /*06f0*/  BRA.U !UP0, `(.L_x_3) ;  /* 0x0000000108a87547 */ /* 0x000ff2000b800000 */
[----:B------:R-:W0:Y:S01]  /*0700*/  LDC.64 R2, c[0x0][0x380] ;  /* 0x0000e000ff027b82 */ /* 0x000e220000000a00 */
[----:B------:R-:W-:-:S05]  /*0710*/  IMAD R7, R5, UR8, R14 ;  /* 0x0000000805077c24 */ /* 0x000fca000f8e020e */
[C---:B------:R-:W-:Y:S02]  /*0720*/  IADD3 R13, PT, PT, R7.reuse, 0x1, RZ ;  /* 0x00000001070d7810 */ /* 0x040fe40007ffe0ff */
[C---:B------:R-:W-:Y:S01]  /*0730*/  IADD3 R17, PT, PT, R7.reuse, 0x2, RZ ;  /* 0x0000000207117810 */ /* 0x040fe20007ffe0ff */
[----:B0-----:R-:W-:-:S05]  /*0740*/  IMAD.WIDE.U32 R10, R7, 0x4, R2 ;  /* 0x00000004070a7825 */ /* 0x001fca00078e0002 */
[----:B------:R0:W2:Y:S01]  /*0750*/  LDG.E.CONSTANT R9, desc[UR10][R10.64] ;  /* 0x0000000a0a097981 */ /* 0x0000a2000c1e9900 */
[----:B------:R-:W-:-:S05]  /*0760*/  IMAD.WIDE.U32 R12, R13, 0x4, R2 ;  /* 0x000000040d0c7825 */ /* 0x000fca00078e0002 */
[----:B------:R1:W3:Y:S01]  /*0770*/  LDG.E.CONSTANT R4, desc[UR10][R12.64] ;  /* 0x0000000a0c047981 */ /* 0x0002e2000c1e9900 */
[----:B------:R-:W-:Y:S01]  /*0780*/  IMAD.WIDE.U32 R16, R17, 0x4, R2 ;  /* 0x0000000411107825 */ /* 0x000fe200078e0002 */
[----:B------:R-:W-:-:S04]  /*0790*/  IADD3 R19, PT, PT, R7, 0x3, RZ ;  /* 0x0000000307137810 */ /* 0x000fc80007ffe0ff */
[----:B------:R-:W4:Y:S01]  /*07a0*/  LDG.E.CONSTANT R6, desc[UR10][R16.64] ;  /* 0x0000000a10067981 */ /* 0x000f22000c1e9900 */
[----:B------:R-:W-:Y:S01]  /*07b0*/  IMAD.WIDE.U32 R18, R19, 0x4, R2 ;  /* 0x0000000413127825 */ /* 0x000fe200078e0002 */
[----:B------:R-:W-:-:S04]  /*07c0*/  IADD3 R21, PT, PT, R7, 0x4, RZ ;  /* 0x0000000407157810 */ /* 0x000fc80007ffe0ff */
[----:B------:R-:W5:Y:S01]  /*07d0*/  LDG.E.CONSTANT R8, desc[UR10][R18.64] ;  /* 0x0000000a12087981 */ /* 0x000f62000c1e9900 */
[----:B------:R-:W-:Y:S01]  /*07e0*/  IMAD.WIDE.U32 R20, R21, 0x4, R2 ;  /* 0x0000000415147825 */ /* 0x000fe200078e0002 */
[----:B0-----:R-:W-:-:S05]  /*07f0*/  IADD3 R11, PT, PT, R7, 0x5, RZ ;  /* 0x00000005070b7810 */ /* 0x001fca0007ffe0ff */
[----:B------:R-:W5:Y:S01]  /*0800*/  LDG.E.CONSTANT R21, desc[UR10][R20.64] ;  /* 0x0000000a14157981 */ /* 0x000f62000c1e9900 */
[----:B------:R-:W-:Y:S01]  /*0810*/  IMAD.WIDE.U32 R10, R11, 0x4, R2 ;  /* 0x000000040b0a7825 */ /* 0x000fe200078e0002 */
[----:B-1----:R-:W-:-:S05]  /*0820*/  IADD3 R13, PT, PT, R7, 0x6, RZ ;  /* 0x00000006070d7810 */ /* 0x002fca0007ffe0ff */
[----:B------:R-:W5:Y:S01]  /*0830*/  LDG.E.CONSTANT R11, desc[UR10][R10.64] ;  /* 0x0000000a0a0b7981 */ /* 0x000f62000c1e9900 */
[----:B------:R-:W-:Y:S01]  /*0840*/  IMAD.WIDE.U32 R12, R13, 0x4, R2 ;  /* 0x000000040d0c7825 */ /* 0x000fe200078e0002 */
[----:B------:R-:W-:-:S05]  /*0850*/  IADD3 R7, PT, PT, R7, 0x7, RZ ;  /* 0x0000000707077810 */ /* 0x000fca0007ffe0ff */
[----:B------:R-:W5:Y:S01]  /*0860*/  LDG.E.CONSTANT R13, desc[UR10][R12.64] ;  /* 0x0000000a0c0d7981 */ /* 0x000f62000c1e9900 */
[----:B------:R-:W-:-:S06]  /*0870*/  IMAD.WIDE.U32 R2, R7, 0x4, R2 ;  /* 0x0000000407027825 */ /* 0x000fcc00078e0002 */
[----:B------:R-:W5:Y:S01]  /*0880*/  LDG.E.CONSTANT R3, desc[UR10][R2.64] ;  /* 0x0000000a02037981 */ /* 0x000f62000c1e9900 */
[----:B------:R-:W-:Y:S02]  /*0890*/  IADD3 R14, PT, PT, R14, 0x8, RZ ;  /* 0x000000080e0e7810 */ /* 0x000fe40007ffe0ff */
[----:B--2---:R-:W-:-:S04]  /*08a0*/  FSETP.GT.AND P1, PT, R9, R0, PT ;  /* 0x000000000900720b */ /* 0x004fc80003f24000 */
[----:B------:R-:W-:-:S04]  /*08b0*/  FSEL R9, R9, R0, P1 ;  /* 0x0000000009097208 */ /* 0x000fc80000800000 */
[----:B---3--:R-:W-:-:S04]  /*08c0*/  FSETP.GT.AND P1, PT, R4, R9, PT ;  /* 0x000000090400720b */ /* 0x008fc80003f24000 */
[----:B------:R-:W-:-:S04]  /*08d0*/  FSEL R9, R4, R9, P1 ;  /* 0x0000000904097208 */ /* 0x000fc80000800000 */
[----:B----4-:R-:W-:-:S04]  /*08e0*/  FSETP.GT.AND P1, PT, R6, R9, PT ;  /* 0x000000090600720b */ /* 0x010fc80003f24000 */
        /* <DEDUP_REMOVED lines=10> */
[----:B------:R-:W-:-:S09]  /*0990*/  FSEL R0, R3, R0, P1 ;  /* 0x0000000003007208 */ /* 0x000fd20000800000 */
.L_x_3:
[----:B------:R-:W-:Y:S05]  /*09a0*/  @!P0 BRA `(.L_x_0) ;  /* 0x0000000000988947 */ /* 0x000fea0003800000 */
[----:B------:R-:W-:Y:S02]  /*09b0*/  ISETP.GE.U32.AND P1, PT, R15, 0x4, PT ;  /* 0x000000040f00780c */ /* 0x000fe40003f26070 */
[----:B------:R-:W-:-:S04]  /*09c0*/  LOP3.LUT R4, R5, 0x3, RZ, 0xc0, !PT ;  /* 0x0000000305047812 */ /* 0x000fc800078ec0ff */
[----:B------:R-:W-:-:S07]  /*09d0*/  ISETP.NE.AND P0, PT, R4, RZ, PT ;  /* 0x000000ff0400720c */ /* 0x000fce0003f05270 */
[----:B------:R-:W-:Y:S06]  /*09e0*/  @!P1 BRA `(.L_x_4) ;  /* 0x0000000000589947 */ /* 0x000fec0003800000 */
[----:B------:R-:W0:Y:S01]  /*09f0*/  LDC.64 R2, c[0x0][0x380] ;  /* 0x0000e000ff027b82 */ /* 0x000e220000000a00 */
[----:B------:R-:W-:-:S05]  /*0a00*/  IMAD R13, R5, UR8, R14 ;  /* 0x00000008050d7c24 */ /* 0x000fca000f8e020e */
[C---:B------:R-:W-:Y:S02]  /*0a10*/  IADD3 R9, PT, PT, R13.reuse, 0x1, RZ ;  /* 0x000000010d097810 */ /* 0x040fe40007ffe0ff */
[C---:B------:R-:W-:Y:S01]  /*0a20*/  IADD3 R11, PT, PT, R13.reuse, 0x2, RZ ;  /* 0x000000020d0b7810 */ /* 0x040fe20007ffe0ff */
[----:B0-----:R-:W-:-:S04]  /*0a30*/  IMAD.WIDE.U32 R6, R13, 0x4, R2 ;  /* 0x000000040d067825 */ /* 0x001fc800078e0002 */
[--C-:B------:R-:W-:Y:S02]  /*0a40*/  IMAD.WIDE.U32 R8, R9, 0x4, R2.reuse ;  /* 0x0000000409087825 */ /* 0x100fe400078e0002 */
[----:B------:R-:W2:Y:S02]  /*0a50*/  LDG.E.CONSTANT R7, desc[UR10][R6.64] ;  /* 0x0000000a06077981 */ /* 0x000ea4000c1e9900 */
[----:B------:R-:W-:Y:S02]  /*0a60*/  IMAD.WIDE.U32 R10, R11, 0x4, R2 ;  /* 0x000000040b0a7825 */ /* 0x000fe400078e0002 */
[----:B------:R-:W3:Y:S01]  /*0a70*/  LDG.E.CONSTANT R9, desc[UR10][R8.64] ;  /* 0x0000000a08097981 */ /* 0x000ee2000c1e9900 */
[----:B------:R-:W-:-:S03]  /*0a80*/  IADD3 R13, PT, PT, R13, 0x3, RZ ;  /* 0x000000030d0d7810 */ /* 0x000fc60007ffe0ff */
[----:B------:R-:W4:Y:S02]  /*0a90*/  LDG.E.CONSTANT R11, desc[UR10][R10.64] ;  /* 0x0000000a0a0b7981 */ /* 0x000f24000c1e9900 */
        /* <DEDUP_REMOVED lines=10> */
[----:B------:R-:W-:-:S09]  /*0b40*/  FSEL R0, R3, R0, P1 ;  /* 0x0000000003007208 */ /* 0x000fd20000800000 */
.L_x_4:
[----:B------:R-:W-:Y:S05]  /*0b50*/  @!P0 BRA `(.L_x_0) ;  /* 0x00000000002c8947 */ /* 0x000fea0003800000 */
[----:B------:R-:W0:Y:S01]  /*0b60*/  LDC.64 R6, c[0x0][0x380] ;  /* 0x0000e000ff067b82 */ /* 0x000e220000000a00 */
[----:B------:R-:W-:Y:S01]  /*0b70*/  IMAD R5, R5, UR8, R14 ;  /* 0x0000000805057c24 */ /* 0x000fe2000f8e020e */
[----:B------:R-:W-:-:S07]  /*0b80*/  IADD3 R4, PT, PT, -R4, RZ, RZ ;  /* 0x000000ff04047210 */ /* 0x000fce0007ffe1ff */
.L_x_5:
[----:B0-----:R-:W-:-:S06]  /*0b90*/  IMAD.WIDE.U32 R2, R5, 0x4, R6 ;  /* 0x0000000405027825 */ /* 0x001fcc00078e0006 */
[----:B------:R-:W2:Y:S01]  /*0ba0*/  LDG.E.CONSTANT R3, desc[UR10][R2.64] ;  /* 0x0000000a02037981 */ /* 0x000ea2000c1e9900 */
[----:B------:R-:W-:Y:S02]  /*0bb0*/  IADD3 R4, PT, PT, R4, 0x1, RZ ;  /* 0x0000000104047810 */ /* 0x000fe40007ffe0ff */
[----:B------:R-:W-:Y:S02]  /*0bc0*/  IADD3 R5, PT, PT, R5, 0x1, RZ ;  /* 0x0000000105057810 */ /* 0x000fe40007ffe0ff */
[----:B------:R-:W-:Y:S02]  /*0bd0*/  ISETP.NE.AND P1, PT, R4, RZ, PT ;  /* 0x000000ff0400720c */ /* 0x000fe40003f25270 */
[----:B--2---:R-:W-:-:S04]  /*0be0*/  FSETP.GT.AND P0, PT, R3, R0, PT ;  /* 0x000000000300720b */ /* 0x004fc80003f04000 */
[----:B------:R-:W-:-:S07]  /*0bf0*/  FSEL R0, R3, R0, P0 ;  /* 0x0000000003007208 */ /* 0x000fce0000000000 */
[----:B------:R-:W-:Y:S05]  /*0c00*/  @P1 BRA `(.L_x_5) ;  /* 0xfffffffc00e01947 */ /* 0x000fea000383ffff */
.L_x_0:
[----:B------:R-:W0:Y:S01]  /*0c10*/  LDCU UR4, c[0x0][0x394] ;  /* 0x00007280ff0477ac */ /* 0x000e220008000800 */
[----:B------:R-:W-:Y:S01]  /*0c20*/  MOV R9, RZ ;  /* 0x000000ff00097202 */ /* 0x000fe20000000f00 */
[----:B0-----:R-:W-:-:S09]  /*0c30*/  UISETP.NE.AND UP0, UPT, UR4, URZ, UPT ;  /* 0x000000ff0400728c */ /* 0x001fd2000bf05270 */
[----:B------:R-:W-:Y:S05]  /*0c40*/  BRA.U !UP0, `(.L_x_6) ;  /* 0x0000001108347547 */ /* 0x000fea000b800000 */
[----:B------:R-:W-:Y:S01]  /*0c50*/  UISETP.GE.U32.AND UP1, UPT, UR4, 0x8, UPT ;  /* 0x000000080400788c */ /* 0x000fe2000bf26070 */
[----:B------:R-:W-:Y:S01]  /*0c60*/  CS2R R8, SRZ ;  /* 0x0000000000087805 */ /* 0x000fe2000001ff00 */
[----:B------:R-:W-:-:S04]  /*0c70*/  ULOP3.LUT UR7, UR4, 0x7, URZ, 0xc0, !UPT ;  /* 0x0000000704077892 */ /* 0x000fc8000f8ec0ff */
[----:B------:R-:W-:-:S03]  /*0c80*/  UISETP.NE.AND UP0, UPT, UR7, URZ, UPT ;  /* 0x000000ff0700728c */ /* 0x000fc6000bf05270 */
[----:B------:R-:W-:Y:S08]  /*0c90*/  BRA.U !UP1, `(.L_x_7) ;  /* 0x0000000909147547 */ /* 0x000ff0000b800000 */
[----:B------:R-:W0:Y:S01]  /*0ca0*/  LDC.64 R2, c[0x0][0x380] ;  /* 0x0000e000ff027b82 */ /* 0x000e220000000a00 */
[----:B------:R-:W-:Y:S01]  /*0cb0*/  ULOP3.LUT UR5, UR4, 0xfffffff8, URZ, 0xc0, !UPT ;  /* 0xfffffff804057892 */ /* 0x000fe2000f8ec0ff */
[----:B------:R-:W-:Y:S01]  /*0cc0*/  HFMA2 R9, -RZ, RZ, 0, 0 ;  /* 0x00000000ff097431 */ /* 0x000fe200000001ff */
[----:B------:R-:W-:Y:S02]  /*0cd0*/  UIMAD UR4, UR8, UR4, 0x3 ;  /* 0x00000003080474a4 */ /* 0x000fe4000f8e0204 */
[----:B------:R-:W-:Y:S02]  /*0ce0*/  UIADD3 UR6, UPT, UPT, -UR5, URZ, URZ ;  /* 0x000000ff05067290 */ /* 0x000fe4000fffe1ff */
[----:B------:R-:W-:Y:S01]  /*0cf0*/  MOV R8, UR5 ;  /* 0x0000000500087c02 */ /* 0x000fe20008000f00 */
[----:B------:R-:W1:Y:S01]  /*0d00*/  LDC.64 R4, c[0x0][0x388] ;  /* 0x0000e200ff047b82 */ /* 0x000e620000000a00 */
[----:B------:R-:W-:-:S08]  /*0d10*/  MOV R11, UR4 ;  /* 0x00000004000b7c02 */ /* 0x000fd00008000f00 */
.L_x_8:
[----:B------:R-:W-:-:S05]  /*0d20*/  IADD3 R16, PT, PT, R11, -0x3, RZ ;  /* 0xfffffffd0b107810 */ /* 0x000fca0007ffe0ff */
[----:B0-----:R-:W-:-:S05]  /*0d30*/  IMAD.WIDE.U32 R6, R16, 0x4, R2 ;  /* 0x0000000410067825 */ /* 0x001fca00078e0002 */
[----:B------:R-:W2:Y:S01]  /*0d40*/  LDG.E.CONSTANT R10, desc[UR10][R6.64] ;  /* 0x0000000a060a7981 */ /* 0x000ea2000c1e9900 */
[C---:B------:R-:W-:Y:S02]  /*0d50*/  IADD3 R27, PT, PT, R11.reuse, -0x2, RZ ;  /* 0xfffffffe0b1b7810 */ /* 0x040fe40007ffe0ff */
[----:B------:R-:W-:-:S03]  /*0d60*/  IADD3 R19, PT, PT, R11, -0x1, RZ ;  /* 0xffffffff0b137810 */ /* 0x000fc60007ffe0ff */
[----:B------:R-:W-:-:S05]  /*0d70*/  IMAD.WIDE.U32 R24, R27, 0x4, R2 ;  /* 0x000000041b187825 */ /* 0x000fca00078e0002 */
[----:B------:R-:W3:Y:S01]  /*0d80*/  LDG.E.CONSTANT R18, desc[UR10][R24.64] ;  /* 0x0000000a18127981 */ /* 0x000ee2000c1e9900 */
[----:B------:R-:W-:-:S06]  /*0d90*/  IMAD.WIDE.U32 R28, R19, 0x4, R2 ;  /* 0x00000004131c7825 */ /* 0x000fcc00078e0002 */
[----:B------:R-:W4:Y:S01]  /*0da0*/  LDG.E.CONSTANT R29, desc[UR10][R28.64] ;  /* 0x0000000a1c1d7981 */ /* 0x000f22000c1e9900 */
[C---:B------:R-:W-:Y:S01]  /*0db0*/  IMAD.WIDE.U32 R14, R11.reuse, 0x4, R2 ;  /* 0x000000040b0e7825 */ /* 0x040fe200078e0002 */
[----:B------:R-:W-:-:S05]  /*0dc0*/  IADD3 R13, PT, PT, R11, 0x1, RZ ;  /* 0x000000010b0d7810 */ /* 0x000fca0007ffe0ff */
[----:B------:R0:W5:Y:S01]  /*0dd0*/  LDG.E.CONSTANT R14, desc[UR10][R14.64] ;  /* 0x0000000a0e0e7981 */ /* 0x000162000c1e9900 */
[----:B------:R-:W-:Y:S01]  /*0de0*/  IMAD.WIDE.U32 R20, R13, 0x4, R2 ;  /* 0x000000040d147825 */ /* 0x000fe200078e0002 */
[----:B------:R-:W-:-:S05]  /*0df0*/  IADD3 R17, PT, PT, R11, 0x3, RZ ;  /* 0x000000030b117810 */ /* 0x000fca0007ffe0ff */
[----:B------:R-:W5:Y:S01]  /*0e00*/  LDG.E.CONSTANT R21, desc[UR10][R20.64] ;  /* 0x0000000a14157981 */ /* 0x000f62000c1e9900 */
[----:B0-----:R-:W-:Y:S01]  /*0e10*/  IADD3 R15, PT, PT, R11, 0x2, RZ ;  /* 0x000000020b0f7810 */ /* 0x001fe20007ffe0ff */
[----:B------:R-:W-:-:S04]  /*0e20*/  IMAD.WIDE.U32 R6, R17, 0x4, R2 ;  /* 0x0000000411067825 */ /* 0x000fc800078e0002 */
[----:B------:R-:W-:Y:S01]  /*0e30*/  IMAD.WIDE.U32 R22, R15, 0x4, R2 ;  /* 0x000000040f167825 */ /* 0x000fe200078e0002 */
[----:B------:R1:W5:Y:S05]  /*0e40*/  LDG.E.CONSTANT R25, desc[UR10][R6.64] ;  /* 0x0000000a06197981 */ /* 0x00036a000c1e9900 */
[----:B------:R0:W5:Y:S01]  /*0e50*/  LDG.E.CONSTANT R23, desc[UR10][R22.64] ;  /* 0x0000000a16177981 */ /* 0x000162000c1e9900 */
[----:B------:R-:W-:Y:S01]  /*0e60*/  MOV R12, 0x3bbb989d ;  /* 0x3bbb989d000c7802 */ /* 0x000fe20000000f00 */
[----:B-1----:R-:W-:-:S04]  /*0e70*/  IMAD.WIDE.U32 R6, R16, 0x4, R4 ;  /* 0x0000000410067825 */ /* 0x002fc800078e0004 */
[----:B--2---:R-:W-:Y:S01]  /*0e80*/  FADD R24, R10, -R0 ;  /* 0x800000000a187221 */ /* 0x004fe20000000000 */
[----:B------:R-:W-:-:S03]  /*0e90*/  MOV R10, 0x437c0000 ;  /* 0x437c0000000a7802 */ /* 0x000fc60000000f00 */
[----:B------:R-:W-:-:S04]  /*0ea0*/  FFMA.SAT R26, R24, R12, 0.5 ;  /* 0x3f000000181a7423 */ /* 0x000fc8000000200c */
[----:B------:R-:W-:-:S04]  /*0eb0*/  FFMA.RM R26, R26, R10, 12582913 ;  /* 0x4b4000011a1a7423 */ /* 0x000fc8000000400a */
[----:B------:R-:W-:-:S04]  /*0ec0*/  FADD R20, R26, -12583039 ;  /* 0xcb40007f1a147421 */ /* 0x000fc80000000000 */
[----:B------:R-:W-:-:S04]  /*0ed0*/  FFMA R20, R24, 1.4426950216293334961, -R20 ;  /* 0x3fb8aa3b18147823 */ /* 0x000fc80000000814 */
[----:B------:R-:W-:Y:S01]  /*0ee0*/  FFMA R24, R24, 1.925963033500011079e-08, R20 ;  /* 0x32a5706018187823 */ /* 0x000fe20000000014 */
[----:B---3--:R-:W-:-:S05]  /*0ef0*/  FADD R20, R18, -R0 ;  /* 0x8000000012147221 */ /* 0x008fca0000000000 */
[----:B------:R-:W1:Y:S01]  /*0f00*/  MUFU.EX2 R24, R24 ;  /* 0x0000001800187308 */ /* 0x000e620000000800 */
[----:B0-----:R-:W-:Y:S01]  /*0f10*/  FFMA.SAT R22, R20, R12, 0.5 ;  /* 0x3f00000014167423 */ /* 0x001fe2000000200c */
[----:B------:R-:W-:Y:S01]  /*0f20*/  SHF.L.U32 R26, R26, 0x17, RZ ;  /* 0x000000171a1a7819 */ /* 0x000fe200000006ff */
[----:B----4-:R-:W-:Y:S02]  /*0f30*/  FADD R29, R29, -R0 ;  /* 0x800000001d1d7221 */ /* 0x010fe40000000000 */
[----:B------:R-:W-:-:S04]  /*0f40*/  FFMA.RM R16, R22, R10, 12582913 ;  /* 0x4b40000116107423 */ /* 0x000fc8000000400a */
[----:B------:R-:W-:Y:S01]  /*0f50*/  FADD R22, R16, -12583039 ;  /* 0xcb40007f10167421 */ /* 0x000fe20000000000 */
[----:B-1----:R-:W-:Y:S01]  /*0f60*/  FMUL R18, R26, R24 ;  /* 0x000000181a127220 */ /* 0x002fe20000400000 */
[----:B------:R-:W-:Y:S02]  /*0f70*/  FFMA.SAT R26, R29, R12, 0.5 ;  /* 0x3f0000001d1a7423 */ /* 0x000fe4000000200c */
[----:B------:R-:W-:Y:S02]  /*0f80*/  FFMA R24, R20, 1.4426950216293334961, -R22 ;  /* 0x3fb8aa3b14187823 */ /* 0x000fe40000000816 */
[----:B------:R-:W-:Y:S02]  /*0f90*/  FFMA.RM R22, R26, R10, 12582913 ;  /* 0x4b4000011a167423 */ /* 0x000fe4000000400a */
[----:B------:R-:W-:Y:S02]  /*0fa0*/  FFMA R24, R20, 1.925963033500011079e-08, R24 ;  /* 0x32a5706014187823 */ /* 0x000fe40000000018 */
[----:B------:R-:W-:-:S04]  /*0fb0*/  FADD R20, R22, -12583039 ;  /* 0xcb40007f16147421 */ /* 0x000fc80000000000 */
[----:B------:R-:W-:-:S04]  /*0fc0*/  FFMA R20, R29, 1.4426950216293334961, -R20 ;  /* 0x3fb8aa3b1d147823 */ /* 0x000fc80000000814 */
[----:B------:R-:W-:Y:S01]  /*0fd0*/  FFMA R20, R29, 1.925963033500011079e-08, R20 ;  /* 0x32a570601d147823 */ /* 0x000fe20000000014 */
[----:B------:R-:W0:Y:S08]  /*0fe0*/  MUFU.EX2 R24, R24 ;  /* 0x0000001800187308 */ /* 0x000e300000000800 */
[----:B------:R-:W1:Y:S01]  /*0ff0*/  MUFU.EX2 R20, R20 ;  /* 0x0000001400147308 */ /* 0x000e620000000800 */
[----:B------:R2:W-:Y:S01]  /*1000*/  STG.E desc[UR10][R6.64], R18 ;  /* 0x0000001206007986 */ /* 0x0005e2000c10190a */
[----:B-----5:R-:W-:Y:S01]  /*1010*/  FADD R29, R14, -R0 ;  /* 0x800000000e1d7221 */ /* 0x020fe20000000000 */
[----:B------:R-:W-:Y:S01]  /*1020*/  SHF.L.U32 R22, R22, 0x17, RZ ;  /* 0x0000001716167819 */ /* 0x000fe200000006ff */
[----:B------:R-:W-:Y:S01]  /*1030*/  FADD R14, R18, R9 ;  /* 0x00000009120e7221 */ /* 0x000fe20000000000 */
[----:B--2---:R-:W-:Y:S01]  /*1040*/  SHF.L.U32 R7, R16, 0x17, RZ ;  /* 0x0000001710077819 */ /* 0x004fe200000006ff */
[----:B------:R-:W-:-:S04]  /*1050*/  FFMA.SAT R16, R29, R12, 0.5 ;  /* 0x3f0000001d107423 */ /* 0x000fc8000000200c */
[----:B0-----:R-:W-:Y:S01]  /*1060*/  FMUL R9, R7, R24 ;  /* 0x0000001807097220 */ /* 0x001fe20000400000 */
[----:B------:R-:W-:-:S04]  /*1070*/  IMAD.WIDE.U32 R6, R27, 0x4, R4 ;  /* 0x000000041b067825 */ /* 0x000fc800078e0004 */
[----:B-1----:R-:W-:Y:S01]  /*1080*/  FMUL R27, R22, R20 ;  /* 0x00000014161b7220 */ /* 0x002fe20000400000 */
[----:B------:R-:W-:Y:S01]  /*1090*/  FFMA.RM R16, R16, R10, 12582913 ;  /* 0x4b40000110107423 */ /* 0x000fe2000000400a */
[--C-:B------:R-:W-:Y:S01]  /*10a0*/  FADD R22, R21, -R0.reuse ;  /* 0x8000000015167221 */ /* 0x100fe20000000000 */
[--C-:B------:R-:W-:Y:S02]  /*10b0*/  FADD R23, R23, -R0.reuse ;  /* 0x8000000017177221 */ /* 0x100fe40000000000 */
[----:B------:R-:W-:Y:S01]  /*10c0*/  FADD R20, R16, -12583039 ;  /* 0xcb40007f10147421 */ /* 0x000fe20000000000 */
[----:B------:R-:W-:Y:S01]  /*10d0*/  FFMA.SAT R21, R22, R12, 0.5 ;  /* 0x3f00000016157423 */ /* 0x000fe2000000200c */
[----:B------:R-:W-:Y:S01]  /*10e0*/  FADD R24, R25, -R0 ;  /* 0x8000000019187221 */ /* 0x000fe20000000000 */
[----:B------:R-:W-:-:S04]  /*10f0*/  IMAD.WIDE.U32 R18, R19, 0x4, R4 ;  /* 0x0000000413127825 */ /* 0x000fc800078e0004 */
[----:B------:R-:W-:Y:S01]  /*1100*/  FFMA R26, R29, 1.4426950216293334961, -R20 ;  /* 0x3fb8aa3b1d1a7823 */ /* 0x000fe20000000814 */
[----:B------:R0:W-:Y:S01]  /*1110*/  STG.E desc[UR10][R6.64], R9 ;  /* 0x0000000906007986 */ /* 0x0001e2000c10190a */
[----:B------:R-:W-:Y:S01]  /*1120*/  FFMA.RM R20, R21, R10, 12582913 ;  /* 0x4b40000115147423 */ /* 0x000fe2000000400a */
[----:B------:R-:W-:Y:S02]  /*1130*/  FFMA.SAT R21, R23, R12, 0.5 ;  /* 0x3f00000017157423 */ /* 0x000fe4000000200c */
[----:B------:R1:W-:Y:S02]  /*1140*/  STG.E desc[UR10][R18.64], R27 ;  /* 0x0000001b12007986 */ /* 0x0003e4000c10190a */
[----:B------:R-:W-:Y:S01]  /*1150*/  FFMA.RM R21, R21, R10, 12582913 ;  /* 0x4b40000115157423 */ /* 0x000fe2000000400a */
[----:B0-----:R-:W-:Y:S01]  /*1160*/  FFMA.SAT R7, R24, R12, 0.5 ;  /* 0x3f00000018077423 */ /* 0x001fe2000000200c */
[----:B------:R-:W-:-:S03]  /*1170*/  FADD R25, R20, -12583039 ;  /* 0xcb40007f14197421 */ /* 0x000fc60000000000 */
[----:B-1----:R-:W-:Y:S01]  /*1180*/  FFMA.RM R18, R7, R10, 12582913 ;  /* 0x4b40000107127423 */ /* 0x002fe2000000400a */
[----:B------:R-:W-:-:S03]  /*1190*/  FADD R6, R21, -12583039 ;  /* 0xcb40007f15067421 */ /* 0x000fc60000000000 */
[----:B------:R-:W-:Y:S01]  /*11a0*/  FADD R7, R18, -12583039 ;  /* 0xcb40007f12077421 */ /* 0x000fe20000000000 */
[----:B------:R-:W-:Y:S01]  /*11b0*/  FFMA R25, R22, 1.4426950216293334961, -R25 ;  /* 0x3fb8aa3b16197823 */ /* 0x000fe20000000819 */
[----:B------:R-:W-:Y:S01]  /*11c0*/  FFMA R6, R23, 1.4426950216293334961, -R6 ;  /* 0x3fb8aa3b17067823 */ /* 0x000fe20000000806 */
[----:B------:R-:W-:Y:S01]  /*11d0*/  IADD3 R19, PT, PT, R11, 0x4, RZ ;  /* 0x000000040b137810 */ /* 0x000fe20007ffe0ff */
[----:B------:R-:W-:Y:S01]  /*11e0*/  FFMA R7, R24, 1.4426950216293334961, -R7 ;  /* 0x3fb8aa3b18077823 */ /* 0x000fe20000000807 */
[----:B------:R-:W-:Y:S01]  /*11f0*/  FFMA R22, R22, 1.925963033500011079e-08, R25 ;  /* 0x32a5706016167823 */ /* 0x000fe20000000019 */
[----:B------:R-:W-:Y:S02]  /*1200*/  FFMA R25, R23, 1.925963033500011079e-08, R6 ;  /* 0x32a5706017197823 */ /* 0x000fe40000000006 */
[----:B------:R-:W-:Y:S01]  /*1210*/  FFMA R24, R24, 1.925963033500011079e-08, R7 ;  /* 0x32a5706018187823 */ /* 0x000fe20000000007 */
[----:B------:R-:W-:-:S06]  /*1220*/  IMAD.WIDE.U32 R6, R19, 0x4, R2 ;  /* 0x0000000413067825 */ /* 0x000fcc00078e0002 */
[----:B------:R-:W2:Y:S01]  /*1230*/  LDG.E.CONSTANT R7, desc[UR10][R6.64] ;  /* 0x0000000a06077981 */ /* 0x000ea2000c1e9900 */
[----:B------:R-:W-:Y:S01]  /*1240*/  FFMA R29, R29, 1.925963033500011079e-08, R26 ;  /* 0x32a570601d1d7823 */ /* 0x000fe2000000001a */
[----:B------:R-:W-:Y:S08]  /*1250*/  MUFU.EX2 R22, R22 ;  /* 0x0000001600167308 */ /* 0x000ff00000000800 */
[----:B------:R0:W1:Y:S01]  /*1260*/  MUFU.EX2 R23, R29 ;  /* 0x0000001d00177308 */ /* 0x0000620000000800 */
[----:B------:R-:W-:-:S07]  /*1270*/  FADD R14, R14, R9 ;  /* 0x000000090e0e7221 */ /* 0x000fce0000000000 */
[----:B------:R-:W3:Y:S08]  /*1280*/  MUFU.EX2 R25, R25 ;  /* 0x0000001900197308 */ /* 0x000ef00000000800 */
[----:B------:R-:W4:Y:S01]  /*1290*/  MUFU.EX2 R24, R24 ;  /* 0x0000001800187308 */ /* 0x000f220000000800 */
[----:B------:R-:W-:Y:S01]  /*12a0*/  SHF.L.U32 R16, R16, 0x17, RZ ;  /* 0x0000001710107819 */ /* 0x000fe200000006ff */
[----:B------:R-:W-:Y:S01]  /*12b0*/  FADD R27, R14, R27 ;  /* 0x0000001b0e1b7221 */ /* 0x000fe20000000000 */
[----:B------:R-:W-:-:S02]  /*12c0*/  SHF.L.U32 R9, R20, 0x17, RZ ;  /* 0x0000001714097819 */ /* 0x000fc400000006ff */
[----:B------:R-:W-:Y:S02]  /*12d0*/  SHF.L.U32 R14, R21, 0x17, RZ ;  /* 0x00000017150e7819 */ /* 0x000fe400000006ff */
[----:B0-----:R-:W-:Y:S01]  /*12e0*/  SHF.L.U32 R29, R18, 0x17, RZ ;  /* 0x00000017121d7819 */ /* 0x001fe200000006ff */
[----:B-1----:R-:W-:Y:S01]  /*12f0*/  FMUL R23, R16, R23 ;  /* 0x0000001710177220 */ /* 0x002fe20000400000 */
[----:B------:R-:W-:Y:S01]  /*1300*/  FMUL R21, R9, R22 ;  /* 0x0000001609157220 */ /* 0x000fe20000400000 */
[----:B---3--:R-:W-:Y:S01]  /*1310*/  FMUL R25, R14, R25 ;  /* 0x000000190e197220 */ /* 0x008fe20000400000 */
[----:B------:R-:W-:-:S04]  /*1320*/  IMAD.WIDE.U32 R14, R15, 0x4, R4 ;  /* 0x000000040f0e7825 */ /* 0x000fc800078e0004 */
[----:B------:R-:W-:-:S04]  /*1330*/  IMAD.WIDE.U32 R16, R17, 0x4, R4 ;  /* 0x0000000411107825 */ /* 0x000fc800078e0004 */
[----:B----4-:R-:W-:Y:S01]  /*1340*/  FMUL R29, R29, R24 ;  /* 0x000000181d1d7220 */ /* 0x010fe20000400000 */
[----:B------:R-:W-:Y:S01]  /*1350*/  IMAD.WIDE.U32 R18, R19, 0x4, R4 ;  /* 0x0000000413127825 */ /* 0x000fe200078e0004 */
[----:B------:R-:W-:-:S04]  /*1360*/  UIADD3 UR6, UPT, UPT, UR6, 0x8, URZ ;  /* 0x0000000806067890 */ /* 0x000fc8000fffe0ff */
[----:B------:R-:W-:Y:S01]  /*1370*/  UISETP.NE.AND UP1, UPT, UR6, URZ, UPT ;  /* 0x000000ff0600728c */ /* 0x000fe2000bf25270 */
[----:B--2---:R-:W-:-:S04]  /*1380*/  FADD R26, R7, -R0 ;  /* 0x80000000071a7221 */ /* 0x004fc80000000000 */
[----:B------:R-:W-:-:S04]  /*1390*/  FFMA.SAT R12, R26, R12, 0.5 ;  /* 0x3f0000001a0c7423 */ /* 0x000fc8000000200c */
[----:B------:R-:W-:-:S04]  /*13a0*/  FFMA.RM R10, R12, R10, 12582913 ;  /* 0x4b4000010c0a7423 */ /* 0x000fc8000000400a */
[----:B------:R-:W-:-:S04]  /*13b0*/  FADD R12, R10, -12583039 ;  /* 0xcb40007f0a0c7421 */ /* 0x000fc80000000000 */
[----:B------:R-:W-:-:S04]  /*13c0*/  FFMA R12, R26, 1.4426950216293334961, -R12 ;  /* 0x3fb8aa3b1a0c7823 */ /* 0x000fc8000000080c */
[----:B------:R-:W-:-:S06]  /*13d0*/  FFMA R12, R26, 1.925963033500011079e-08, R12 ;  /* 0x32a570601a0c7823 */ /* 0x000fcc000000000c */
[----:B------:R-:W0:Y:S01]  /*13e0*/  MUFU.EX2 R12, R12 ;  /* 0x0000000c000c7308 */ /* 0x000e220000000800 */
[----:B------:R-:W-:Y:S01]  /*13f0*/  SHF.L.U32 R10, R10, 0x17, RZ ;  /* 0x000000170a0a7819 */ /* 0x000fe200000006ff */
[----:B------:R-:W-:-:S05]  /*1400*/  IMAD.WIDE.U32 R6, R11, 0x4, R4 ;  /* 0x000000040b067825 */ /* 0x000fca00078e0004 */
[----:B------:R2:W-:Y:S01]  /*1410*/  STG.E desc[UR10][R6.64], R23 ;  /* 0x0000001706007986 */ /* 0x0005e2000c10190a */
[----:B0-----:R-:W-:Y:S01]  /*1420*/  FMUL R20, R10, R12 ;  /* 0x0000000c0a147220 */ /* 0x001fe20000400000 */
[----:B------:R-:W-:-:S05]  /*1430*/  IMAD.WIDE.U32 R12, R13, 0x4, R4 ;  /* 0x000000040d0c7825 */ /* 0x000fca00078e0004 */
[----:B------:R2:W-:Y:S04]  /*1440*/  STG.E desc[UR10][R12.64], R21 ;  /* 0x000000150c007986 */ /* 0x0005e8000c10190a */
[----:B------:R2:W-:Y:S04]  /*1450*/  STG.E desc[UR10][R14.64], R25 ;  /* 0x000000190e007986 */ /* 0x0005e8000c10190a */
[----:B------:R2:W-:Y:S04]  /*1460*/  STG.E desc[UR10][R16.64], R29 ;  /* 0x0000001d10007986 */ /* 0x0005e8000c10190a */
[----:B------:R2:W-:Y:S01]  /*1470*/  STG.E desc[UR10][R18.64], R20 ;  /* 0x0000001412007986 */ /* 0x0005e2000c10190a */
[----:B------:R-:W-:-:S04]  /*1480*/  FADD R10, R27, R23 ;  /* 0x000000171b0a7221 */ /* 0x000fc80000000000 */
[----:B------:R-:W-:-:S04]  /*1490*/  FADD R10, R10, R21 ;  /* 0x000000150a0a7221 */ /* 0x000fc80000000000 */
[----:B------:R-:W-:-:S04]  /*14a0*/  FADD R10, R10, R25 ;  /* 0x000000190a0a7221 */ /* 0x000fc80000000000 */
[----:B------:R-:W-:Y:S01]  /*14b0*/  FADD R10, R10, R29 ;  /* 0x0000001d0a0a7221 */ /* 0x000fe20000000000 */
[----:B------:R-:W-:-:S03]  /*14c0*/  IADD3 R11, PT, PT, R11, 0x8, RZ ;  /* 0x000000080b0b7810 */ /* 0x000fc60007ffe0ff */
[----:B------:R-:W-:Y:S01]  /*14d0*/  FADD R9, R10, R20 ;  /* 0x000000140a097221 */ /* 0x000fe20000000000 */
[----:B--2---:R-:W-:Y:S06]  /*14e0*/  BRA.U UP1, `(.L_x_8) ;  /* 0xfffffff9010c7547 */ /* 0x004fec000b83ffff */
.L_x_7:
        /* <DEDUP_REMOVED lines=9> */
[C---:B------:R-:W-:Y:S02]  /*1580*/  IADD3 R15, PT, PT, R5.reuse, 0x2, RZ ;  /* 0x00000002050f7810 */ /* 0x040fe40007ffe0ff */
[C---:B------:R-:W-:Y:S01]  /*1590*/  IADD3 R13, PT, PT, R5.reuse, 0x3, RZ ;  /* 0x00000003050d7810 */ /* 0x040fe20007ffe0ff */
[----:B0-----:R-:W-:-:S04]  /*15a0*/  IMAD.WIDE.U32 R16, R5, 0x4, R2 ;  /* 0x0000000405107825 */ /* 0x001fc800078e0002 */
[--C-:B------:R-:W-:Y:S02]  /*15b0*/  IMAD.WIDE.U32 R20, R7, 0x4, R2.reuse ;  /* 0x0000000407147825 */ /* 0x100fe400078e0002 */
[----:B------:R-:W2:Y:S04]  /*15c0*/  LDG.E.CONSTANT R17, desc[UR10][R16.64] ;  /* 0x0000000a10117981 */ /* 0x000ea8000c1e9900 */
[----:B------:R-:W3:Y:S01]  /*15d0*/  LDG.E.CONSTANT R21, desc[UR10][R20.64] ;  /* 0x0000000a14157981 */ /* 0x000ee2000c1e9900 */
[----:B------:R-:W-:-:S04]  /*15e0*/  IMAD.WIDE.U32 R22, R15, 0x4, R2 ;  /* 0x000000040f167825 */ /* 0x000fc800078e0002 */
[----:B------:R-:W-:Y:S02]  /*15f0*/  IMAD.WIDE.U32 R24, R13, 0x4, R2 ;  /* 0x000000040d187825 */ /* 0x000fe400078e0002 */
[----:B------:R-:W4:Y:S04]  /*1600*/  LDG.E.CONSTANT R23, desc[UR10][R22.64] ;  /* 0x0000000a16177981 */ /* 0x000f28000c1e9900 */
[----:B------:R-:W5:Y:S01]  /*1610*/  LDG.E.CONSTANT R25, desc[UR10][R24.64] ;  /* 0x0000000a18197981 */ /* 0x000f62000c1e9900 */
[----:B------:R-:W-:Y:S01]  /*1620*/  HFMA2 R2, -RZ, RZ, 3.7421875, 0 ;  /* 0x437c0000ff027431 */ /* 0x000fe200000001ff */
[----:B------:R-:W-:Y:S02]  /*1630*/  MOV R3, 0x3bbb989d ;  /* 0x3bbb989d00037802 */ /* 0x000fe40000000f00 */
[----:B------:R-:W-:Y:S01]  /*1640*/  IADD3 R8, PT, PT, R8, 0x4, RZ ;  /* 0x0000000408087810 */ /* 0x000fe20007ffe0ff */
[----:B--2---:R-:W-:-:S04]  /*1650*/  FADD R14, R17, -R0 ;  /* 0x80000000110e7221 */ /* 0x004fc80000000000 */
[----:B------:R-:W-:Y:S01]  /*1660*/  FFMA.SAT R17, R14, R3, 0.5 ;  /* 0x3f0000000e117423 */ /* 0x000fe20000002003 */
[----:B---3--:R-:W-:-:S03]  /*1670*/  FADD R10, R21, -R0 ;  /* 0x80000000150a7221 */ /* 0x008fc60000000000 */
[-C--:B------:R-:W-:Y:S01]  /*1680*/  FFMA.RM R4, R17, R2.reuse, 12582913 ;  /* 0x4b40000111047423 */ /* 0x080fe20000004002 */
[-C--:B------:R-:W-:Y:S01]  /*1690*/  FFMA.SAT R19, R10, R3.reuse, 0.5 ;  /* 0x3f0000000a137423 */ /* 0x080fe20000002003 */
[--C-:B----4-:R-:W-:Y:S02]  /*16a0*/  FADD R6, R23, -R0.reuse ;  /* 0x8000000017067221 */ /* 0x110fe40000000000 */
[----:B------:R-:W-:Y:S01]  /*16b0*/  FADD R17, R4, -12583039 ;  /* 0xcb40007f04117421 */ /* 0x000fe20000000000 */
[----:B------:R-:W-:Y:S01]  /*16c0*/  FFMA.RM R12, R19, R2, 12582913 ;  /* 0x4b400001130c7423 */ /* 0x000fe20000004002 */
[----:B------:R-:W-:Y:S02]  /*16d0*/  FFMA.SAT R23, R6, R3, 0.5 ;  /* 0x3f00000006177423 */ /* 0x000fe40000002003 */
[----:B------:R-:W-:Y:S01]  /*16e0*/  FFMA R19, R14, 1.4426950216293334961, -R17 ;  /* 0x3fb8aa3b0e137823 */ /* 0x000fe20000000811 */
[----:B-----5:R-:W-:Y:S01]  /*16f0*/  FADD R17, R25, -R0 ;  /* 0x8000000019117221 */ /* 0x020fe20000000000 */
[----:B------:R-:W-:-:S02]  /*1700*/  FADD R21, R12, -12583039 ;  /* 0xcb40007f0c157421 */ /* 0x000fc40000000000 */
[----:B------:R-:W-:Y:S01]  /*1710*/  FFMA R20, R14, 1.925963033500011079e-08, R19 ;  /* 0x32a570600e147823 */ /* 0x000fe20000000013 */
[----:B------:R-:W-:Y:S01]  /*1720*/  FFMA.SAT R19, R17, R3, 0.5 ;  /* 0x3f00000011137423 */ /* 0x000fe20000002003 */
[C---:B------:R-:W-:Y:S01]  /*1730*/  FFMA R21, R10.reuse, 1.4426950216293334961, -R21 ;  /* 0x3fb8aa3b0a157823 */ /* 0x040fe20000000815 */
[-C--:B------:R-:W-:Y:S02]  /*1740*/  FFMA.RM R14, R23, R2.reuse, 12582913 ;  /* 0x4b400001170e7423 */ /* 0x080fe40000004002 */
[----:B------:R-:W-:Y:S01]  /*1750*/  FFMA.RM R19, R19, R2, 12582913 ;  /* 0x4b40000113137423 */ /* 0x000fe20000004002 */
[----:B------:R-:W-:Y:S01]  /*1760*/  FFMA R10, R10, 1.925963033500011079e-08, R21 ;  /* 0x32a570600a0a7823 */ /* 0x000fe20000000015 */
[----:B------:R-:W-:Y:S01]  /*1770*/  FADD R21, R14, -12583039 ;  /* 0xcb40007f0e157421 */ /* 0x000fe20000000000 */
[----:B------:R-:W0:Y:S01]  /*1780*/  LDC.64 R2, c[0x0][0x388] ;  /* 0x0000e200ff027b82 */ /* 0x000e220000000a00 */
[----:B------:R-:W-:Y:S01]  /*1790*/  FADD R22, R19, -12583039 ;  /* 0xcb40007f13167421 */ /* 0x000fe20000000000 */
[----:B------:R-:W1:Y:S01]  /*17a0*/  MUFU.EX2 R20, R20 ;  /* 0x0000001400147308 */ /* 0x000e620000000800 */
[----:B------:R-:W-:Y:S01]  /*17b0*/  FFMA R21, R6, 1.4426950216293334961, -R21 ;  /* 0x3fb8aa3b06157823 */ /* 0x000fe20000000815 */
[----:B------:R-:W-:Y:S01]  /*17c0*/  SHF.L.U32 R23, R14, 0x17, RZ ;  /* 0x000000170e177819 */ /* 0x000fe200000006ff */
[----:B------:R-:W-:-:S02]  /*17d0*/  FFMA R22, R17, 1.4426950216293334961, -R22 ;  /* 0x3fb8aa3b11167823 */ /* 0x000fc40000000816 */
[----:B------:R-:W-:Y:S01]  /*17e0*/  FFMA R16, R6, 1.925963033500011079e-08, R21 ;  /* 0x32a5706006107823 */ /* 0x000fe20000000015 */
[----:B------:R-:W-:Y:S01]  /*17f0*/  SHF.L.U32 R21, R4, 0x17, RZ ;  /* 0x0000001704157819 */ /* 0x000fe200000006ff */
[----:B------:R-:W-:Y:S01]  /*1800*/  FFMA R17, R17, 1.925963033500011079e-08, R22 ;  /* 0x32a5706011117823 */ /* 0x000fe20000000016 */
[----:B------:R-:W2:Y:S08]  /*1810*/  MUFU.EX2 R10, R10 ;  /* 0x0000000a000a7308 */ /* 0x000eb00000000800 */
[----:B------:R-:W3:Y:S01]  /*1820*/  MUFU.EX2 R16, R16 ;  /* 0x0000001000107308 */ /* 0x000ee20000000800 */
[----:B-1----:R-:W-:Y:S01]  /*1830*/  FMUL R20, R21, R20 ;  /* 0x0000001415147220 */ /* 0x002fe20000400000 */
[----:B------:R-:W-:-:S02]  /*1840*/  SHF.L.U32 R21, R12, 0x17, RZ ;  /* 0x000000170c157819 */ /* 0x000fc400000006ff */
[----:B------:R-:W-:Y:S01]  /*1850*/  SHF.L.U32 R12, R19, 0x17, RZ ;  /* 0x00000017130c7819 */ /* 0x000fe200000006ff */
[----:B------:R-:W-:Y:S01]  /*1860*/  FADD R9, R9, R20 ;  /* 0x0000001409097221 */ /* 0x000fe20000000000 */
[--C-:B0-----:R-:W-:Y:S02]  /*1870*/  IMAD.WIDE.U32 R4, R5, 0x4, R2.reuse ;  /* 0x0000000405047825 */ /* 0x101fe400078e0002 */
[----:B------:R-:W0:Y:S02]  /*1880*/  MUFU.EX2 R17, R17 ;  /* 0x0000001100117308 */ /* 0x000e240000000800 */
[----:B--2---:R-:W-:Y:S01]  /*1890*/  FMUL R10, R21, R10 ;  /* 0x0000000a150a7220 */ /* 0x004fe20000400000 */
[----:B------:R-:W-:Y:S01]  /*18a0*/  IMAD.WIDE.U32 R6, R7, 0x4, R2 ;  /* 0x0000000407067825 */ /* 0x000fe200078e0002 */
[----:B------:R1:W-:Y:S03]  /*18b0*/  STG.E desc[UR10][R4.64], R20 ;  /* 0x0000001404007986 */ /* 0x0003e6000c10190a */
[----:B------:R-:W-:Y:S01]  /*18c0*/  FADD R9, R9, R10 ;  /* 0x0000000a09097221 */ /* 0x000fe20000000000 */
[--C-:B------:R-:W-:Y:S01]  /*18d0*/  IMAD.WIDE.U32 R14, R15, 0x4, R2.reuse ;  /* 0x000000040f0e7825 */ /* 0x100fe200078e0002 */
[----:B------:R1:W-:Y:S03]  /*18e0*/  STG.E desc[UR10][R6.64], R10 ;  /* 0x0000000a06007986 */ /* 0x0003e6000c10190a */
[----:B---3--:R-:W-:Y:S01]  /*18f0*/  FMUL R16, R23, R16 ;  /* 0x0000001017107220 */ /* 0x008fe20000400000 */
[----:B------:R-:W-:-:S04]  /*1900*/  IMAD.WIDE.U32 R2, R13, 0x4, R2 ;  /* 0x000000040d027825 */ /* 0x000fc800078e0002 */
[----:B------:R-:W-:Y:S01]  /*1910*/  FADD R9, R9, R16 ;  /* 0x0000001009097221 */ /* 0x000fe20000000000 */
[----:B------:R1:W-:Y:S01]  /*1920*/  STG.E desc[UR10][R14.64], R16 ;  /* 0x000000100e007986 */ /* 0x0003e2000c10190a */
[----:B0-----:R-:W-:-:S04]  /*1930*/  FMUL R12, R12, R17 ;  /* 0x000000110c0c7220 */ /* 0x001fc80000400000 */
[----:B------:R-:W-:Y:S01]  /*1940*/  FADD R9, R9, R12 ;  /* 0x0000000c09097221 */ /* 0x000fe20000000000 */
[----:B------:R1:W-:Y:S06]  /*1950*/  STG.E desc[UR10][R2.64], R12 ;  /* 0x0000000c02007986 */ /* 0x0003ec000c10190a */
.L_x_9:
[----:B------:R-:W-:Y:S05]  /*1960*/  @!P0 BRA `(.L_x_6) ;  /* 0x0000000000ec8947 */ /* 0x000fea0003800000 */
[----:B------:R-:W-:Y:S02]  /*1970*/  ISETP.NE.AND P0, PT, R18, 0x1, PT ;  /* 0x000000011200780c */ /* 0x000fe40003f05270 */
[----:B-1----:R-:W-:-:S04]  /*1980*/  LOP3.LUT R2, R11, 0x1, RZ, 0xc0, !PT ;  /* 0x000000010b027812 */ /* 0x002fc800078ec0ff */
[----:B------:R-:W-:-:S07]  /*1990*/  ISETP.NE.U32.AND P1, PT, R2, 0x1, PT ;  /* 0x000000010200780c */ /* 0x000fce0003f25070 */
[----:B------:R-:W-:Y:S06]  /*19a0*/  @!P0 BRA `(.L_x_10) ;  /* 0x00000000008c8947 */ /* 0x000fec0003800000 */
[----:B------:R-:W0:Y:S01]  /*19b0*/  LDC.64 R2, c[0x0][0x380] ;  /* 0x0000e000ff027b82 */ /* 0x000e220000000a00 */
[----:B------:R-:W-:-:S05]  /*19c0*/  IMAD R7, R11, UR8, R8 ;  /* 0x000000080b077c24 */ /* 0x000fca000f8e0208 */
[C---:B------:R-:W-:Y:S01]  /*19d0*/  IADD3 R5, PT, PT, R7.reuse, 0x1, RZ ;  /* 0x0000000107057810 */ /* 0x040fe20007ffe0ff */
[----:B0-----:R-:W-:-:S04]  /*19e0*/  IMAD.WIDE.U32 R12, R7, 0x4, R2 ;  /* 0x00000004070c7825 */ /* 0x001fc800078e0002 */
[----:B------:R-:W-:Y:S02]  /*19f0*/  IMAD.WIDE.U32 R2, R5, 0x4, R2 ;  /* 0x0000000405027825 */ /* 0x000fe400078e0002 */
[----:B------:R-:W2:Y:S04]  /*1a00*/  LDG.E.CONSTANT R13, desc[UR10][R12.64] ;  /* 0x0000000a0c0d7981 */ /* 0x000ea8000c1e9900 */
[----:B------:R-:W3:Y:S01]  /*1a10*/  LDG.E.CONSTANT R3, desc[UR10][R2.64] ;  /* 0x0000000a02037981 */ /* 0x000ee2000c1e9900 */
[----:B------:R-:W-:Y:S01]  /*1a20*/  HFMA2 R17, -RZ, RZ, 3.7421875, 0 ;  /* 0x437c0000ff117431 */ /* 0x000fe200000001ff */
[----:B------:R-:W-:Y:S02]  /*1a30*/  MOV R15, 0x3bbb989d ;  /* 0x3bbb989d000f7802 */ /* 0x000fe40000000f00 */
[----:B------:R-:W-:Y:S01]  /*1a40*/  IADD3 R8, PT, PT, R8, 0x2, RZ ;  /* 0x0000000208087810 */ /* 0x000fe20007ffe0ff */
[--C-:B--2---:R-:W-:Y:S01]  /*1a50*/  FADD R4, R13, -R0.reuse ;  /* 0x800000000d047221 */ /* 0x104fe20000000000 */
[----:B---3--:R-:W-:-:S03]  /*1a60*/  FADD R10, R3, -R0 ;  /* 0x80000000030a7221 */ /* 0x008fc60000000000 */
[-C--:B------:R-:W-:Y:S01]  /*1a70*/  FFMA.SAT R6, R4, R15.reuse, 0.5 ;  /* 0x3f00000004067423 */ /* 0x080fe2000000200f */
[----:B------:R-:W0:Y:S01]  /*1a80*/  LDC.64 R2, c[0x0][0x388] ;  /* 0x0000e200ff027b82 */ /* 0x000e220000000a00 */
[----:B------:R-:W-:Y:S02]  /*1a90*/  FFMA.SAT R14, R10, R15, 0.5 ;  /* 0x3f0000000a0e7423 */ /* 0x000fe4000000200f */
[-C--:B------:R-:W-:Y:S02]  /*1aa0*/  FFMA.RM R6, R6, R17.reuse, 12582913 ;  /* 0x4b40000106067423 */ /* 0x080fe40000004011 */
[----:B------:R-:W-:Y:S02]  /*1ab0*/  FFMA.RM R14, R14, R17, 12582913 ;  /* 0x4b4000010e0e7423 */ /* 0x000fe40000004011 */
[C---:B------:R-:W-:Y:S01]  /*1ac0*/  FADD R15, R6.reuse, -12583039 ;  /* 0xcb40007f060f7421 */ /* 0x040fe20000000000 */
[----:B------:R-:W-:Y:S01]  /*1ad0*/  SHF.L.U32 R6, R6, 0x17, RZ ;  /* 0x0000001706067819 */ /* 0x000fe200000006ff */
[----:B------:R-:W-:-:S02]  /*1ae0*/  FADD R13, R14, -12583039 ;  /* 0xcb40007f0e0d7421 */ /* 0x000fc40000000000 */
[----:B------:R-:W-:Y:S01]  /*1af0*/  FFMA R15, R4, 1.4426950216293334961, -R15 ;  /* 0x3fb8aa3b040f7823 */ /* 0x000fe2000000080f */
[----:B------:R-:W-:Y:S01]  /*1b00*/  SHF.L.U32 R14, R14, 0x17, RZ ;  /* 0x000000170e0e7819 */ /* 0x000fe200000006ff */
[----:B------:R-:W-:Y:S02]  /*1b10*/  FFMA R13, R10, 1.4426950216293334961, -R13 ;  /* 0x3fb8aa3b0a0d7823 */ /* 0x000fe4000000080d */
[----:B------:R-:W-:Y:S02]  /*1b20*/  FFMA R15, R4, 1.925963033500011079e-08, R15 ;  /* 0x32a57060040f7823 */ /* 0x000fe4000000000f */
[----:B------:R-:W-:-:S04]  /*1b30*/  FFMA R13, R10, 1.925963033500011079e-08, R13 ;  /* 0x32a570600a0d7823 */ /* 0x000fc8000000000d */
[----:B------:R-:W1:Y:S08]  /*1b40*/  MUFU.EX2 R15, R15 ;  /* 0x0000000f000f7308 */ /* 0x000e700000000800 */
[----:B------:R-:W2:Y:S01]  /*1b50*/  MUFU.EX2 R13, R13 ;  /* 0x0000000d000d7308 */ /* 0x000ea20000000800 */
[----:B-1----:R-:W-:Y:S01]  /*1b60*/  FMUL R4, R6, R15 ;  /* 0x0000000f06047220 */ /* 0x002fe20000400000 */
[----:B0-----:R-:W-:-:S04]  /*1b70*/  IMAD.WIDE.U32 R6, R7, 0x4, R2 ;  /* 0x0000000407067825 */ /* 0x001fc800078e0002 */
[----:B------:R-:W-:Y:S01]  /*1b80*/  FADD R9, R9, R4 ;  /* 0x0000000409097221 */ /* 0x000fe20000000000 */
[----:B------:R-:W-:Y:S01]  /*1b90*/  IMAD.WIDE.U32 R2, R5, 0x4, R2 ;  /* 0x0000000405027825 */ /* 0x000fe200078e0002 */
[----:B------:R0:W-:Y:S03]  /*1ba0*/  STG.E desc[UR10][R6.64], R4 ;  /* 0x0000000406007986 */ /* 0x0001e6000c10190a */
[----:B--2---:R-:W-:-:S04]  /*1bb0*/  FMUL R14, R14, R13 ;  /* 0x0000000d0e0e7220 */ /* 0x004fc80000400000 */
[----:B------:R-:W-:Y:S01]  /*1bc0*/  FADD R9, R9, R14 ;  /* 0x0000000e09097221 */ /* 0x000fe20000000000 */
[----:B------:R0:W-:Y:S06]  /*1bd0*/  STG.E desc[UR10][R2.64], R14 ;  /* 0x0000000e02007986 */ /* 0x0001ec000c10190a */
.L_x_10:
[----:B------:R-:W-:Y:S05]  /*1be0*/  @P1 BRA `(.L_x_6) ;  /* 0x00000000004c1947 */ /* 0x000fea0003800000 */
[----:B0-----:R-:W0:Y:S01]  /*1bf0*/  LDC.64 R2, c[0x0][0x380] ;  /* 0x0000e000ff027b82 */ /* 0x001e220000000a00 */
[----:B------:R-:W-:-:S04]  /*1c00*/  IMAD R11, R11, UR8, R8 ;  /* 0x000000080b0b7c24 */ /* 0x000fc8000f8e0208 */
[----:B0-----:R-:W-:-:S06]  /*1c10*/  IMAD.WIDE.U32 R2, R11, 0x4, R2 ;  /* 0x000000040b027825 */ /* 0x001fcc00078e0002 */
[----:B------:R-:W2:Y:S01]  /*1c20*/  LDG.E.CONSTANT R3, desc[UR10][R2.64] ;  /* 0x0000000a02037981 */ /* 0x000ea2000c1e9900 */
[----:B------:R-:W-:Y:S01]  /*1c30*/  HFMA2 R7, -RZ, RZ, 3.7421875, 0 ;  /* 0x437c0000ff077431 */ /* 0x000fe200000001ff */
[----:B------:R-:W-:Y:S01]  /*1c40*/  MOV R5, 0x3bbb989d ;  /* 0x3bbb989d00057802 */ /* 0x000fe20000000f00 */
[----:B--2---:R-:W-:-:S04]  /*1c50*/  FADD R0, R3, -R0 ;  /* 0x8000000003007221 */ /* 0x004fc80000000000 */
[----:B------:R-:W-:-:S04]  /*1c60*/  FFMA.SAT R4, R0, R5, 0.5 ;  /* 0x3f00000000047423 */ /* 0x000fc80000002005 */
[----:B------:R-:W-:Y:S02]  /*1c70*/  FFMA.RM R6, R4, R7, 12582913 ;  /* 0x4b40000104067423 */ /* 0x000fe40000004007 */
[----:B------:R-:W0:Y:S02]  /*1c80*/  LDC.64 R4, c[0x0][0x388] ;  /* 0x0000e200ff047b82 */ /* 0x000e240000000a00 */
[C---:B------:R-:W-:Y:S01]  /*1c90*/  FADD R7, R6.reuse, -12583039 ;  /* 0xcb40007f06077421 */ /* 0x040fe20000000000 */
[----:B------:R-:W-:-:S03]  /*1ca0*/  SHF.L.U32 R6, R6, 0x17, RZ ;  /* 0x0000001706067819 */ /* 0x000fc600000006ff */
[----:B------:R-:W-:-:S04]  /*1cb0*/  FFMA R7, R0, 1.4426950216293334961, -R7 ;  /* 0x3fb8aa3b00077823 */ /* 0x000fc80000000807 */
[----:B------:R-:W-:-:S06]  /*1cc0*/  FFMA R7, R0, 1.925963033500011079e-08, R7 ;  /* 0x32a5706000077823 */ /* 0x000fcc0000000007 */
[----:B------:R-:W1:Y:S01]  /*1cd0*/  MUFU.EX2 R7, R7 ;  /* 0x0000000700077308 */ /* 0x000e620000000800 */
[----:B0-----:R-:W-:-:S04]  /*1ce0*/  IMAD.WIDE.U32 R2, R11, 0x4, R4 ;  /* 0x000000040b027825 */ /* 0x001fc800078e0004 */
[----:B-1----:R-:W-:-:S04]  /*1cf0*/  FMUL R6, R6, R7 ;  /* 0x0000000706067220 */ /* 0x002fc80000400000 */
[----:B------:R-:W-:Y:S01]  /*1d00*/  FADD R9, R9, R6 ;  /* 0x0000000609097221 */ /* 0x000fe20000000000 */
[----:B------:R2:W-:Y:S06]  /*1d10*/  STG.E desc[UR10][R2.64], R6 ;  /* 0x0000000602007986 */ /* 0x0005ec000c10190a */
.L_x_6:
[----:B------:R-:W3:Y:S02]  /*1d20*/  LDCU UR4, c[0x0][0x394] ;  /* 0x00007280ff0477ac */ /* 0x000ee40008000800 */
[----:B---3--:R-:W-:-:S13]  /*1d30*/  ISETP.NE.AND P0, PT, RZ, UR4, PT ;  /* 0x00000004ff007c0c */ /* 0x008fda000bf05270 */
[----:B------:R-:W-:Y:S05]  /*1d40*/  @!P0 EXIT ;  /* 0x000000000000894d */ /* 0x000fea0003800000 */
[----:B------:R-:W-:Y:S01]  /*1d50*/  UISETP.GE.U32.AND UP0, UPT, UR4, 0x10, UPT ;  /* 0x000000100400788c */ /* 0x000fe2000bf06070 */
[----:B012---:R-:W-:Y:S01]  /*1d60*/  MOV R6, RZ ;  /* 0x000000ff00067202 */ /* 0x007fe20000000f00 */
[----:B------:R-:W-:-:S07]  /*1d70*/  ULOP3.LUT UR6, UR4, 0xf, URZ, 0xc0, !UPT ;  /* 0x0000000f04067892 */ /* 0x000fce000f8ec0ff */
[----:B------:R-:W-:Y:S05]  /*1d80*/  BRA.U !UP0, `(.L_x_11) ;  /* 0x00000011085c7547 */ /* 0x000fea000b800000 */
[----:B------:R-:W0:Y:S01]  /*1d90*/  LDC.64 R14, c[0x0][0x388] ;  /* 0x0000e200ff0e7b82 */ /* 0x000e220000000a00 */
[----:B------:R-:W-:Y:S02]  /*1da0*/  ULOP3.LUT UR7, UR4, 0xfffffff0, URZ, 0xc0, !UPT ;  /* 0xfffffff004077892 */ /* 0x000fe4000f8ec0ff */
[----:B------:R-:W-:Y:S02]  /*1db0*/  UIMAD UR4, UR8, UR4, 0x7 ;  /* 0x00000007080474a4 */ /* 0x000fe4000f8e0204 */
[----:B------:R-:W-:Y:S02]  /*1dc0*/  UIADD3 UR5, UPT, UPT, -UR7, URZ, URZ ;  /* 0x000000ff07057290 */ /* 0x000fe4000fffe1ff */
[----:B------:R-:W-:Y:S02]  /*1dd0*/  MOV R6, UR7 ;  /* 0x0000000700067c02 */ /* 0x000fe40008000f00 */
[----:B------:R-:W-:-:S08]  /*1de0*/  MOV R5, UR4 ;  /* 0x0000000400057c02 */ /* 0x000fd00008000f00 */
.L_x_28:
[----:B------:R-:W-:-:S05]  /*1df0*/  IADD3 R17, PT, PT, R5, -0x7, RZ ;  /* 0xfffffff905117810 */ /* 0x000fca0007ffe0ff */
[----:B0-----:R-:W-:-:S05]  /*1e00*/  IMAD.WIDE.U32 R16, R17, 0x4, R14 ;  /* 0x0000000411107825 */ /* 0x001fca00078e000e */
[----:B------:R-:W2:Y:S01]  /*1e10*/  LDG.E R3, desc[UR10][R16.64] ;  /* 0x0000000a10037981 */ /* 0x000ea2000c1e1900 */
[----:B-1----:R-:W0:Y:S01]  /*1e20*/  MUFU.RCP R0, R9 ;  /* 0x0000000900007308 */ /* 0x002e220000001000 */
[----:B------:R-:W-:-:S04]  /*1e30*/  UIADD3 UR5, UPT, UPT, UR5, 0x10, URZ ;  /* 0x0000001005057890 */ /* 0x000fc8000fffe0ff */
[----:B------:R-:W-:Y:S01]  /*1e40*/  UISETP.NE.AND UP0, UPT, UR5, URZ, UPT ;  /* 0x000000ff0500728c */ /* 0x000fe2000bf05270 */
[----:B0-----:R-:W-:-:S04]  /*1e50*/  FFMA R7, R0, -R9, 1 ;  /* 0x3f80000000077423 */ /* 0x001fc80000000809 */
[----:B------:R-:W-:Y:S01]  /*1e60*/  FFMA R0, R0, R7, R0 ;  /* 0x0000000700007223 */ /* 0x000fe20000000000 */
[----:B--2---:R-:W0:Y:S03]  /*1e70*/  FCHK P0, R3, R9 ;  /* 0x0000000903007302 */ /* 0x004e260000000000 */
[----:B------:R-:W-:-:S04]  /*1e80*/  FFMA R2, R3, R0, RZ ;  /* 0x0000000003027223 */ /* 0x000fc800000000ff */
[----:B------:R-:W-:-:S04]  /*1e90*/  FFMA R7, R2, -R9, R3 ;  /* 0x8000000902077223 */ /* 0x000fc80000000003 */
[----:B------:R-:W-:Y:S01]  /*1ea0*/  FFMA R7, R0, R7, R2 ;  /* 0x0000000700077223 */ /* 0x000fe20000000002 */
[----:B0-----:R-:W-:Y:S06]  /*1eb0*/  @!P0 BRA `(.L_x_12) ;  /* 0x0000000000108947 */ /* 0x001fec0003800000 */
[----:B------:R-:W-:Y:S02]  /*1ec0*/  MOV R0, R9 ;  /* 0x0000000900007202 */ /* 0x000fe40000000f00 */
[----:B------:R-:W-:-:S07]  /*1ed0*/  MOV R8, 0x1ef0 ;  /* 0x00001ef000087802 */ /* 0x000fce0000000f00 */
[----:B------:R-:W-:Y:S05]  /*1ee0*/  CALL.REL.NOINC `($__internal_0_$__cuda_sm3x_div_rn_noftz_f32_slowpath) ;  /* 0x0000001c00fc7944 */ /* 0x000fea0003c00000 */
[----:B------:R-:W-:-:S07]  /*1ef0*/  MOV R7, R0 ;  /* 0x0000000000077202 */ /* 0x000fce0000000f00 */
.L_x_12:
[----:B------:R-:W-:Y:S01]  /*1f00*/  IADD3 R11, PT, PT, R5, -0x6, RZ ;  /* 0xfffffffa050b7810 */ /* 0x000fe20007ffe0ff */
[----:B------:R0:W-:Y:S04]  /*1f10*/  STG.E desc[UR10][R16.64], R7 ;  /* 0x0000000710007986 */ /* 0x0001e8000c10190a */
[----:B------:R-:W-:-:S05]  /*1f20*/  IMAD.WIDE.U32 R10, R11, 0x4, R14 ;  /* 0x000000040b0a7825 */ /* 0x000fca00078e000e */
[----:B------:R-:W2:Y:S01]  /*1f30*/  LDG.E R13, desc[UR10][R10.64] ;  /* 0x0000000a0a0d7981 */ /* 0x000ea2000c1e1900 */
[----:B------:R-:W1:Y:S02]  /*1f40*/  MUFU.RCP R0, R9 ;  /* 0x0000000900007308 */ /* 0x000e640000001000 */
[----:B-1----:R-:W-:-:S04]  /*1f50*/  FFMA R3, R0, -R9, 1 ;  /* 0x3f80000000037423 */ /* 0x002fc80000000809 */
[----:B------:R-:W-:Y:S02]  /*1f60*/  FFMA R0, R0, R3, R0 ;  /* 0x0000000300007223 */ /* 0x000fe40000000000 */
[----:B--2---:R-:W1:Y:S02]  /*1f70*/  FCHK P0, R13, R9 ;  /* 0x000000090d007302 */ /* 0x004e640000000000 */
[----:B------:R-:W-:-:S04]  /*1f80*/  FFMA R2, R0, R13, RZ ;  /* 0x0000000d00027223 */ /* 0x000fc800000000ff */
[----:B------:R-:W-:-:S04]  /*1f90*/  FFMA R3, R2, -R9, R13 ;  /* 0x8000000902037223 */ /* 0x000fc8000000000d */
[----:B------:R-:W-:Y:S01]  /*1fa0*/  FFMA R3, R0, R3, R2 ;  /* 0x0000000300037223 */ /* 0x000fe20000000002 */
[----:B01----:R-:W-:Y:S06]  /*1fb0*/  @!P0 BRA `(.L_x_13) ;  /* 0x0000000000148947 */ /* 0x003fec0003800000 */
[----:B------:R-:W-:Y:S02]  /*1fc0*/  MOV R3, R13 ;  /* 0x0000000d00037202 */ /* 0x000fe40000000f00 */
[----:B------:R-:W-:Y:S02]  /*1fd0*/  MOV R0, R9 ;  /* 0x0000000900007202 */ /* 0x000fe40000000f00 */
[----:B------:R-:W-:-:S07]  /*1fe0*/  MOV R8, 0x2000 ;  /* 0x0000200000087802 */ /* 0x000fce0000000f00 */
[----:B------:R-:W-:Y:S05]  /*1ff0*/  CALL.REL.NOINC `($__internal_0_$__cuda_sm3x_div_rn_noftz_f32_slowpath) ;  /* 0x0000001c00b87944 */ /* 0x000fea0003c00000 */
[----:B------:R-:W-:-:S07]  /*2000*/  MOV R3, R0 ;  /* 0x0000000000037202 */ /* 0x000fce0000000f00 */
.L_x_13:
        /* <DEDUP_REMOVED lines=17> */
.L_x_14:
        /* <DEDUP_REMOVED lines=17> */
.L_x_15:
        /* <DEDUP_REMOVED lines=17> */
.L_x_16:
        /* <DEDUP_REMOVED lines=17> */
.L_x_17:
        /* <DEDUP_REMOVED lines=17> */
.L_x_18:
[C---:B------:R-:W-:Y:S01]  /*2560*/  IMAD.WIDE.U32 R10, R5.reuse, 0x4, R14 ;  /* 0x00000004050a7825 */ /* 0x040fe200078e000e */
[----:B------:R0:W-:Y:S04]  /*2570*/  STG.E desc[UR10][R16.64], R7 ;  /* 0x0000000710007986 */ /* 0x0001e8000c10190a */
[----:B------:R-:W2:Y:S01]  /*2580*/  LDG.E R13, desc[UR10][R10.64] ;  /* 0x0000000a0a0d7981 */ /* 0x000ea2000c1e1900 */
[----:B------:R-:W1:Y:S01]  /*2590*/  MUFU.RCP R0, R9 ;  /* 0x0000000900007308 */ /* 0x000e620000001000 */
[----:B------:R-:W-:Y:S01]  /*25a0*/  IADD3 R4, PT, PT, R5, 0x8, RZ ;  /* 0x0000000805047810 */ /* 0x000fe20007ffe0ff */
        /* <DEDUP_REMOVED lines=12> */
.L_x_19:
[----:B------:R-:W-:Y:S01]  /*2670*/  IADD3 R17, PT, PT, R5, 0x1, RZ ;  /* 0x0000000105117810 */ /* 0x000fe20007ffe0ff */
        /* <DEDUP_REMOVED lines=16> */
.L_x_20:
        /* <DEDUP_REMOVED lines=17> */
.L_x_21:
        /* <DEDUP_REMOVED lines=17> */
.L_x_22:
        /* <DEDUP_REMOVED lines=17> */
.L_x_23:
        /* <DEDUP_REMOVED lines=17> */
.L_x_24:
        /* <DEDUP_REMOVED lines=17> */
.L_x_25:
        /* <DEDUP_REMOVED lines=17> */
.L_x_26:
[----:B------:R-:W-:Y:S01]  /*2de0*/  IMAD.WIDE.U32 R10, R4, 0x4, R14 ;  /* 0x00000004040a7825 */ /* 0x000fe200078e000e */
[----:B------:R0:W-:Y:S04]  /*2df0*/  STG.E desc[UR10][R16.64], R7 ;  /* 0x0000000710007986 */ /* 0x0001e8000c10190a */
        /* <DEDUP_REMOVED lines=13> */
.L_x_27:
[----:B------:R1:W-:Y:S01]  /*2ed0*/  STG.E desc[UR10][R10.64], R0 ;  /* 0x000000000a007986 */ /* 0x0003e2000c10190a */
[----:B------:R-:W-:Y:S01]  /*2ee0*/  IADD3 R5, PT, PT, R5, 0x10, RZ ;  /* 0x0000001005057810 */ /* 0x000fe20007ffe0ff */
[----:B------:R-:W-:Y:S06]  /*2ef0*/  BRA.U UP0, `(.L_x_28) ;  /* 0xffffffed00bc7547 */ /* 0x000fec000b83ffff */
.L_x_11:
[----:B------:R-:W-:-:S13]  /*2f00*/  ISETP.NE.AND P0, PT, RZ, UR6, PT ;  /* 0x00000006ff007c0c */ /* 0x000fda000bf05270 */
[----:B------:R-:W-:Y:S05]  /*2f10*/  @!P0 EXIT ;  /* 0x000000000000894d */ /* 0x000fea0003800000 */
[----:B------:R-:W0:Y:S01]  /*2f20*/  LDC R5, c[0x0][0x394] ;  /* 0x0000e500ff057b82 */ /* 0x000e220000000800 */
[----:B------:R-:W-:Y:S01]  /*2f30*/  UISETP.GE.U32.AND UP0, UPT, UR6, 0x8, UPT ;  /* 0x000000080600788c */ /* 0x000fe2000bf06070 */
[----:B0-----:R-:W-:-:S08]  /*2f40*/  LOP3.LUT R4, R5, 0x7, RZ, 0xc0, !PT ;  /* 0x0000000705047812 */ /* 0x001fd000078ec0ff */
[----:B------:R-:W-:Y:S05]  /*2f50*/  BRA.U !UP0, `(.L_x_29) ;  /* 0x0000000908407547 */ /* 0x000fea000b800000 */
[----:B-1----:R-:W0:Y:S01]  /*2f60*/  LDC.64 R10, c[0x0][0x388] ;  /* 0x0000e200ff0a7b82 */ /* 0x002e220000000a00 */
[----:B------:R-:W-:-:S04]  /*2f70*/  IMAD R5, R5, UR8, R6 ;  /* 0x0000000805057c24 */ /* 0x000fc8000f8e0206 */
[----:B0-----:R-:W-:-:S05]  /*2f80*/  IMAD.WIDE.U32 R10, R5, 0x4, R10 ;  /* 0x00000004050a7825 */ /* 0x001fca00078e000a */
[----:B------:R-:W2:Y:S01]  /*2f90*/  LDG.E R7, desc[UR10][R10.64] ;  /* 0x0000000a0a077981 */ /* 0x000ea2000c1e1900 */
[----:B------:R-:W0:Y:S02]  /*2fa0*/  MUFU.RCP R0, R9 ;  /* 0x0000000900007308 */ /* 0x000e240000001000 */
[----:B0-----:R-:W-:-:S04]  /*2fb0*/  FFMA R3, R0, -R9, 1 ;  /* 0x3f80000000037423 */ /* 0x001fc80000000809 */
[----:B------:R-:W-:Y:S02]  /*2fc0*/  FFMA R0, R0, R3, R0 ;  /* 0x0000000300007223 */ /* 0x000fe40000000000 */
[----:B--2---:R-:W0:Y:S02]  /*2fd0*/  FCHK P0, R7, R9 ;  /* 0x0000000907007302 */ /* 0x004e240000000000 */
[----:B------:R-:W-:-:S04]  /*2fe0*/  FFMA R2, R0, R7, RZ ;  /* 0x0000000700027223 */ /* 0x000fc800000000ff */
[----:B------:R-:W-:-:S04]  /*2ff0*/  FFMA R3, R2, -R9, R7 ;  /* 0x8000000902037223 */ /* 0x000fc80000000007 */
[----:B------:R-:W-:Y:S01]  /*3000*/  FFMA R3, R0, R3, R2 ;  /* 0x0000000300037223 */ /* 0x000fe20000000002 */
[----:B0-----:R-:W-:Y:S06]  /*3010*/  @!P0 BRA `(.L_x_30) ;  /* 0x0000000000148947 */ /* 0x001fec0003800000 */
[----:B------:R-:W-:Y:S02]  /*3020*/  MOV R3, R7 ;  /* 0x0000000700037202 */ /* 0x000fe40000000f00 */
[----:B------:R-:W-:Y:S02]  /*3030*/  MOV R0, R9 ;  /* 0x0000000900007202 */ /* 0x000fe40000000f00 */
[----:B------:R-:W-:-:S07]  /*3040*/  MOV R8, 0x3060 ;  /* 0x0000306000087802 */ /* 0x000fce0000000f00 */
[----:B------:R-:W-:Y:S05]  /*3050*/  CALL.REL.NOINC `($__internal_0_$__cuda_sm3x_div_rn_noftz_f32_slowpath) ;  /* 0x0000000c00a07944 */ /* 0x000fea0003c00000 */
[----:B------:R-:W-:-:S07]  /*3060*/  MOV R3, R0 ;  /* 0x0000000000037202 */ /* 0x000fce0000000f00 */
.L_x_30:
[----:B------:R-:W0:Y:S01]  /*3070*/  LDC.64 R14, c[0x0][0x388] ;  /* 0x0000e200ff0e7b82 */ /* 0x000e220000000a00 */
[----:B------:R-:W-:Y:S01]  /*3080*/  IADD3 R7, PT, PT, R5, 0x1, RZ ;  /* 0x0000000105077810 */ /* 0x000fe20007ffe0ff */
[----:B------:R1:W-:Y:S04]  /*3090*/  STG.E desc[UR10][R10.64], R3 ;  /* 0x000000030a007986 */ /* 0x0003e8000c10190a */
        /* <DEDUP_REMOVED lines=15> */
.L_x_31:
        /* <DEDUP_REMOVED lines=18> */
.L_x_32:
        /* <DEDUP_REMOVED lines=18> */
.L_x_33:
        /* <DEDUP_REMOVED lines=18> */
.L_x_34:
        /* <DEDUP_REMOVED lines=18> */
.L_x_35:
        /* <DEDUP_REMOVED lines=18> */
.L_x_36:
        /* <DEDUP_REMOVED lines=17> */
.L_x_37:
[----:B------:R0:W-:Y:S01]  /*3840*/  STG.E desc[UR10][R14.64], R0 ;  /* 0x000000000e007986 */ /* 0x0001e2000c10190a */
[----:B------:R-:W-:-:S07]  /*3850*/  IADD3 R6, PT, PT, R6, 0x8, RZ ;  /* 0x0000000806067810 */ /* 0x000fce0007ffe0ff */
.L_x_29:
[----:B------:R-:W-:-:S13]  /*3860*/  ISETP.NE.AND P0, PT, R4, RZ, PT ;  /* 0x000000ff0400720c */ /* 0x000fda0003f05270 */
[----:B------:R-:W-:Y:S05]  /*3870*/  @!P0 EXIT ;  /* 0x000000000000894d */ /* 0x000fea0003800000 */
[----:B------:R-:W2:Y:S01]  /*3880*/  LDC R3, c[0x0][0x394] ;  /* 0x0000e500ff037b82 */ /* 0x000ea20000000800 */
[----:B------:R-:W-:Y:S02]  /*3890*/  ISETP.GE.U32.AND P0, PT, R4, 0x4, PT ;  /* 0x000000040400780c */ /* 0x000fe40003f06070 */
[----:B--2---:R-:W-:-:S11]  /*38a0*/  LOP3.LUT R5, R3, 0x3, RZ, 0xc0, !PT ;  /* 0x0000000303057812 */ /* 0x004fd600078ec0ff */
[----:B------:R-:W-:Y:S05]  /*38b0*/  @!P0 BRA `(.L_x_38) ;  /* 0x0000000400208947 */ /* 0x000fea0003800000 */
[----:B-1----:R-:W1:Y:S01]  /*38c0*/  LDC.64 R10, c[0x0][0x388] ;  /* 0x0000e200ff0a7b82 */ /* 0x002e620000000a00 */
[----:B------:R-:W-:-:S04]  /*38d0*/  IMAD R4, R3, UR8, R6 ;  /* 0x0000000803047c24 */ /* 0x000fc8000f8e0206 */
[----:B-1----:R-:W-:-:S05]  /*38e0*/  IMAD.WIDE.U32 R10, R4, 0x4, R10 ;  /* 0x00000004040a7825 */ /* 0x002fca00078e000a */
[----:B------:R-:W2:Y:S01]  /*38f0*/  LDG.E R7, desc[UR10][R10.64] ;  /* 0x0000000a0a077981 */ /* 0x000ea2000c1e1900 */
[----:B0-----:R-:W0:Y:S02]  /*3900*/  MUFU.RCP R0, R9 ;  /* 0x0000000900007308 */ /* 0x001e240000001000 */
        /* <DEDUP_REMOVED lines=12> */
.L_x_39:
        /* <DEDUP_REMOVED lines=18> */
.L_x_40:
        /* <DEDUP_REMOVED lines=18> */
.L_x_41:
        /* <DEDUP_REMOVED lines=17> */
.L_x_42:
[----:B------:R2:W-:Y:S01]  /*3d20*/  STG.E desc[UR10][R14.64], R0 ;  /* 0x000000000e007986 */ /* 0x0005e2000c10190a */
[----:B------:R-:W-:-:S07]  /*3d30*/  IADD3 R6, PT, PT, R6, 0x4, RZ ;  /* 0x0000000406067810 */ /* 0x000fce0007ffe0ff */
.L_x_38:
[----:B------:R-:W-:-:S13]  /*3d40*/  ISETP.NE.AND P0, PT, R5, RZ, PT ;  /* 0x000000ff0500720c */ /* 0x000fda0003f05270 */
[----:B------:R-:W-:Y:S05]  /*3d50*/  @!P0 EXIT ;  /* 0x000000000000894d */ /* 0x000fea0003800000 */
[----:B0-2---:R-:W0:Y:S01]  /*3d60*/  LDC R15, c[0x0][0x394] ;  /* 0x0000e500ff0f7b82 */ /* 0x005e220000000800 */
[----:B------:R-:W-:-:S07]  /*3d70*/  IADD3 R5, PT, PT, -R5, RZ, RZ ;  /* 0x000000ff05057210 */ /* 0x000fce0007ffe1ff */
[----:B-1----:R-:W1:Y:S01]  /*3d80*/  LDC.64 R10, c[0x0][0x388] ;  /* 0x0000e200ff0a7b82 */ /* 0x002e620000000a00 */
[----:B0-----:R-:W-:-:S07]  /*3d90*/  IMAD R15, R15, UR8, R6 ;  /* 0x000000080f0f7c24 */ /* 0x001fce000f8e0206 */
.L_x_44:
[----:B01----:R-:W-:-:S05]  /*3da0*/  IMAD.WIDE.U32 R16, R15, 0x4, R10 ;  /* 0x000000040f107825 */ /* 0x003fca00078e000a */
[----:B------:R-:W2:Y:S01]  /*3db0*/  LDG.E R7, desc[UR10][R16.64] ;  /* 0x0000000a10077981 */ /* 0x000ea2000c1e1900 */
[----:B------:R-:W0:Y:S01]  /*3dc0*/  MUFU.RCP R0, R9 ;  /* 0x0000000900007308 */ /* 0x000e220000001000 */
[----:B------:R-:W-:-:S04]  /*3dd0*/  IADD3 R5, PT, PT, R5, 0x1, RZ ;  /* 0x0000000105057810 */ /* 0x000fc80007ffe0ff */
[----:B------:R-:W-:Y:S01]  /*3de0*/  ISETP.NE.AND P2, PT, R5, RZ, PT ;  /* 0x000000ff0500720c */ /* 0x000fe20003f45270 */
        /* <DEDUP_REMOVED lines=11> */
.L_x_43:
[----:B------:R0:W-:Y:S01]  /*3ea0*/  STG.E desc[UR10][R16.64], R0 ;  /* 0x0000000010007986 */ /* 0x0001e2000c10190a */
[----:B------:R-:W-:Y:S01]  /*3eb0*/  IADD3 R15, PT, PT, R15, 0x1, RZ ;  /* 0x000000010f0f7810 */ /* 0x000fe20007ffe0ff */
[----:B------:R-:W-:Y:S06]  /*3ec0*/  @P2 BRA `(.L_x_44) ;  /* 0xfffffffc00b42947 */ /* 0x000fec000383ffff */
[----:B------:R-:W-:Y:S05]  /*3ed0*/  EXIT ;  /* 0x000000000000794d */ /* 0x000fea0003800000 */
        .weak           $__internal_0_$__cuda_sm3x_div_rn_noftz_f32_slowpath
        .type           $__internal_0_$__cuda_sm3x_div_rn_noftz_f32_slowpath,@function
        .size           $__internal_0_$__cuda_sm3x_div_rn_noftz_f32_slowpath,(.L_x_84 - $__internal_0_$__cuda_sm3x_div_rn_noftz_f32_slowpath)
$__internal_0_$__cuda_sm3x_div_rn_noftz_f32_slowpath:
[----:B------:R-:W-:Y:S02]  /*3ee0*/  SHF.R.U32.HI R2, RZ, 0x17, R0 ;  /* 0x00000017ff027819 */ /* 0x000fe40000011600 */
[----:B------:R-:W-:Y:S02]  /*3ef0*/  SHF.R.U32.HI R12, RZ, 0x17, R3 ;  /* 0x00000017ff0c7819 */ /* 0x000fe40000011603 */
[----:B------:R-:W-:Y:S02]  /*3f00*/  LOP3.LUT R2, R2, 0xff, RZ, 0xc0, !PT ;  /* 0x000000ff02027812 */ /* 0x000fe400078ec0ff */
[----:B------:R-:W-:Y:S02]  /*3f10*/  LOP3.LUT R12, R12, 0xff, RZ, 0xc0, !PT ;  /* 0x000000ff0c0c7812 */ /* 0x000fe400078ec0ff */
[----:B------:R-:W-:Y:S02]  /*3f20*/  IADD3 R7, PT, PT, R2, -0x1, RZ ;  /* 0xffffffff02077810 */ /* 0x000fe40007ffe0ff */
[----:B------:R-:W-:-:S02]  /*3f30*/  IADD3 R13, PT, PT, R12, -0x1, RZ ;  /* 0xffffffff0c0d7810 */ /* 0x000fc40007ffe0ff */
[----:B------:R-:W-:-:S04]  /*3f40*/  ISETP.GT.U32.AND P0, PT, R7, 0xfd, PT ;  /* 0x000000fd0700780c */ /* 0x000fc80003f04070 */
[----:B------:R-:W-:Y:S02]  /*3f50*/  ISETP.GT.U32.OR P0, PT, R13, 0xfd, P0 ;  /* 0x000000fd0d00780c */ /* 0x000fe40000704470 */
[----:B------:R-:W-:-:S11]  /*3f60*/  MOV R13, R3 ;  /* 0x00000003000d7202 */ /* 0x000fd60000000f00 */
[----:B------:R-:W-:Y:S01]  /*3f70*/  @!P0 MOV R7, RZ ;  /* 0x000000ff00078202 */ /* 0x000fe20000000f00 */
[----:B------:R-:W-:Y:S06]  /*3f80*/  @!P0 BRA `(.L_x_45) ;  /* 0x0000000000648947 */ /* 0x000fec0003800000 */
[----:B------:R-:W-:Y:S02]  /*3f90*/  FSETP.GTU.FTZ.AND P0, PT, |R3|, +INF , PT ;  /* 0x7f8000000300780b */ /* 0x000fe40003f1c200 */
[----:B------:R-:W-:-:S04]  /*3fa0*/  FSETP.GTU.FTZ.AND P1, PT, |R0|, +INF , PT ;  /* 0x7f8000000000780b */ /* 0x000fc80003f3c200 */
[----:B------:R-:W-:-:S13]  /*3fb0*/  PLOP3.LUT P0, PT, P0, P1, PT, 0xf8, 0x8f ;  /* 0x00000000008f781c */ /* 0x000fda0000703f70 */
[----:B------:R-:W-:Y:S05]  /*3fc0*/  @P0 BRA `(.L_x_46) ;  /* 0x00000004004c0947 */ /* 0x000fea0003800000 */
[----:B------:R-:W-:-:S13]  /*3fd0*/  LOP3.LUT P0, RZ, R0, 0x7fffffff, R13, 0xc8, !PT ;  /* 0x7fffffff00ff7812 */ /* 0x000fda000780c80d */
[----:B------:R-:W-:Y:S05]  /*3fe0*/  @!P0 BRA `(.L_x_47) ;  /* 0x00000004003c8947 */ /* 0x000fea0003800000 */
[C---:B------:R-:W-:Y:S02]  /*3ff0*/  FSETP.NEU.FTZ.AND P3, PT, |R3|.reuse, +INF , PT ;  /* 0x7f8000000300780b */ /* 0x040fe40003f7d200 */
[----:B------:R-:W-:Y:S02]  /*4000*/  FSETP.NEU.FTZ.AND P1, PT, |R0|, +INF , PT ;  /* 0x7f8000000000780b */ /* 0x000fe40003f3d200 */
[----:B------:R-:W-:-:S11]  /*4010*/  FSETP.NEU.FTZ.AND P0, PT, |R3|, +INF , PT ;  /* 0x7f8000000300780b */ /* 0x000fd60003f1d200 */
[----:B------:R-:W-:Y:S05]  /*4020*/  @!P1 BRA !P3, `(.L_x_47) ;  /* 0x00000004002c9947 */ /* 0x000fea0005800000 */
[----:B------:R-:W-:-:S04]  /*4030*/  LOP3.LUT P3, RZ, R13, 0x7fffffff, RZ, 0xc0, !PT ;  /* 0x7fffffff0dff7812 */ /* 0x000fc8000786c0ff */
[----:B------:R-:W-:-:S13]  /*4040*/  PLOP3.LUT P1, PT, P1, P3, PT, 0x2f, 0xf2 ;  /* 0x0000000000f2781c */ /* 0x000fda0000f26577 */
[----:B------:R-:W-:Y:S05]  /*4050*/  @P1 BRA `(.L_x_48) ;  /* 0x0000000400181947 */ /* 0x000fea0003800000 */
[----:B------:R-:W-:-:S04]  /*4060*/  LOP3.LUT P1, RZ, R0, 0x7fffffff, RZ, 0xc0, !PT ;  /* 0x7fffffff00ff7812 */ /* 0x000fc8000782c0ff */
[----:B------:R-:W-:-:S13]  /*4070*/  PLOP3.LUT P0, PT, P0, P1, PT, 0x2f, 0xf2 ;  /* 0x0000000000f2781c */ /* 0x000fda0000702577 */
[----:B------:R-:W-:Y:S05]  /*4080*/  @P0 BRA `(.L_x_49) ;  /* 0x0000000400000947 */ /* 0x000fea0003800000 */
[----:B------:R-:W-:-:S04]  /*4090*/  IADD3 R7, PT, PT, R12, -0x1, RZ ;  /* 0xffffffff0c077810 */ /* 0x000fc80007ffe0ff */
[----:B------:R-:W-:Y:S02]  /*40a0*/  ISETP.GE.AND P0, PT, R7, RZ, PT ;  /* 0x000000ff0700720c */ /* 0x000fe40003f06270 */
[----:B------:R-:W-:-:S04]  /*40b0*/  IADD3 R7, PT, PT, R2, -0x1, RZ ;  /* 0xffffffff02077810 */ /* 0x000fc80007ffe0ff */
[----:B------:R-:W-:-:S07]  /*40c0*/  ISETP.GE.AND P1, PT, R7, RZ, PT ;  /* 0x000000ff0700720c */ /* 0x000fce0003f26270 */
[----:B------:R-:W-:Y:S01]  /*40d0*/  @P0 MOV R7, RZ ;  /* 0x000000ff00070202 */ /* 0x000fe20000000f00 */
[----:B------:R-:W-:Y:S01]  /*40e0*/  @!P0 FFMA R13, R3, 1.84467440737095516160e+19, RZ ;  /* 0x5f800000030d8823 */ /* 0x000fe200000000ff */
[----:B------:R-:W-:-:S04]  /*40f0*/  @!P0 MOV R7, 0xffffffc0 ;  /* 0xffffffc000078802 */ /* 0x000fc80000000f00 */
[----:B------:R-:W-:Y:S01]  /*4100*/  @!P1 FFMA R0, R0, 1.84467440737095516160e+19, RZ ;  /* 0x5f80000000009823 */ /* 0x000fe200000000ff */
[----:B------:R-:W-:-:S07]  /*4110*/  @!P1 IADD3 R7, PT, PT, R7, 0x40, RZ ;  /* 0x0000004007079810 */ /* 0x000fce0007ffe0ff */
.L_x_45:
[----:B------:R-:W-:Y:S02]  /*4120*/  LEA R3, R2, 0xc0800000, 0x17 ;  /* 0xc080000002037811 */ /* 0x000fe400078eb8ff */
[----:B------:R-:W-:Y:S02]  /*4130*/  IADD3 R12, PT, PT, R12, -0x7f, RZ ;  /* 0xffffff810c0c7810 */ /* 0x000fe40007ffe0ff */
[----:B------:R-:W-:-:S03]  /*4140*/  IADD3 R20, PT, PT, -R3, R0, RZ ;  /* 0x0000000003147210 */ /* 0x000fc60007ffe1ff */
[----:B------:R-:W-:Y:S01]  /*4150*/  IMAD R0, R12, -0x800000, R13 ;  /* 0xff8000000c007824 */ /* 0x000fe200078e020d */
[----:B------:R-:W0:Y:S01]  /*4160*/  MUFU.RCP R18, R20 ;  /* 0x0000001400127308 */ /* 0x000e220000001000 */
[----:B------:R-:W-:Y:S01]  /*4170*/  FADD.FTZ R3, -R20, -RZ ;  /* 0x800000ff14037221 */ /* 0x000fe20000010100 */
[----:B------:R-:W-:-:S04]  /*4180*/  IADD3 R12, PT, PT, R12, 0x7f, -R2 ;  /* 0x0000007f0c0c7810 */ /* 0x000fc80007ffe802 */
[----:B------:R-:W-:Y:S01]  /*4190*/  IADD3 R7, PT, PT, R12, R7, RZ ;  /* 0x000000070c077210 */ /* 0x000fe20007ffe0ff */
[----:B0-----:R-:W-:-:S04]  /*41a0*/  FFMA R19, R18, R3, 1 ;  /* 0x3f80000012137423 */ /* 0x001fc80000000003 */
[----:B------:R-:W-:-:S04]  /*41b0*/  FFMA R19, R18, R19, R18 ;  /* 0x0000001312137223 */ /* 0x000fc80000000012 */
[----:B------:R-:W-:-:S04]  /*41c0*/  FFMA R18, R0, R19, RZ ;  /* 0x0000001300127223 */ /* 0x000fc800000000ff */
[----:B------:R-:W-:-:S04]  /*41d0*/  FFMA R13, R3, R18, R0 ;  /* 0x00000012030d7223 */ /* 0x000fc80000000000 */
[----:B------:R-:W-:-:S04]  /*41e0*/  FFMA R18, R19, R13, R18 ;  /* 0x0000000d13127223 */ /* 0x000fc80000000012 */
[----:B------:R-:W-:-:S04]  /*41f0*/  FFMA R3, R3, R18, R0 ;  /* 0x0000001203037223 */ /* 0x000fc80000000000 */
[----:B------:R-:W-:-:S05]  /*4200*/  FFMA R0, R19, R3, R18 ;  /* 0x0000000313007223 */ /* 0x000fca0000000012 */
[----:B------:R-:W-:-:S04]  /*4210*/  SHF.R.U32.HI R2, RZ, 0x17, R0 ;  /* 0x00000017ff027819 */ /* 0x000fc80000011600 */
[----:B------:R-:W-:-:S04]  /*4220*/  LOP3.LUT R2, R2, 0xff, RZ, 0xc0, !PT ;  /* 0x000000ff02027812 */ /* 0x000fc800078ec0ff */
[----:B------:R-:W-:-:S04]  /*4230*/  IADD3 R2, PT, PT, R2, R7, RZ ;  /* 0x0000000702027210 */ /* 0x000fc80007ffe0ff */
[----:B------:R-:W-:-:S04]  /*4240*/  IADD3 R12, PT, PT, R2, -0x1, RZ ;  /* 0xffffffff020c7810 */ /* 0x000fc80007ffe0ff */
[----:B------:R-:W-:-:S13]  /*4250*/  ISETP.GE.U32.AND P0, PT, R12, 0xfe, PT ;  /* 0x000000fe0c00780c */ /* 0x000fda0003f06070 */
[----:B------:R-:W-:Y:S05]  /*4260*/  @!P0 BRA `(.L_x_50) ;  /* 0x0000000000808947 */ /* 0x000fea0003800000 */
[----:B------:R-:W-:-:S13]  /*4270*/  ISETP.GT.AND P0, PT, R2, 0xfe, PT ;  /* 0x000000fe0200780c */ /* 0x000fda0003f04270 */
[----:B------:R-:W-:Y:S05]  /*4280*/  @P0 BRA `(.L_x_51) ;  /* 0x00000000006c0947 */ /* 0x000fea0003800000 */
[----:B------:R-:W-:-:S13]  /*4290*/  ISETP.GE.AND P0, PT, R2, 0x1, PT ;  /* 0x000000010200780c */ /* 0x000fda0003f06270 */
[----:B------:R-:W-:Y:S05]  /*42a0*/  @P0 BRA `(.L_x_52) ;  /* 0x0000000000980947 */ /* 0x000fea0003800000 */
[----:B------:R-:W-:Y:S02]  /*42b0*/  ISETP.GE.AND P0, PT, R2, -0x18, PT ;  /* 0xffffffe80200780c */ /* 0x000fe40003f06270 */
[----:B------:R-:W-:-:S11]  /*42c0*/  LOP3.LUT R0, R0, 0x80000000, RZ, 0xc0, !PT ;  /* 0x8000000000007812 */ /* 0x000fd600078ec0ff */
[----:B------:R-:W-:Y:S05]  /*42d0*/  @!P0 BRA `(.L_x_52) ;  /* 0x00000000008c8947 */ /* 0x000fea0003800000 */
[CCC-:B------:R-:W-:Y:S01]  /*42e0*/  FFMA.RZ R7, R19.reuse, R3.reuse, R18.reuse ;  /* 0x0000000313077223 */ /* 0x1c0fe2000000c012 */
[CCC-:B------:R-:W-:Y:S01]  /*42f0*/  FFMA.RP R12, R19.reuse, R3.reuse, R18.reuse ;  /* 0x00000003130c7223 */ /* 0x1c0fe20000008012 */
[----:B------:R-:W-:Y:S01]  /*4300*/  FFMA.RM R19, R19, R3, R18 ;  /* 0x0000000313137223 */ /* 0x000fe20000004012 */
[C---:B------:R-:W-:Y:S02]  /*4310*/  IADD3 R3, PT, PT, R2.reuse, 0x20, RZ ;  /* 0x0000002002037810 */ /* 0x040fe40007ffe0ff */
[----:B------:R-:W-:Y:S02]  /*4320*/  LOP3.LUT R7, R7, 0x7fffff, RZ, 0xc0, !PT ;  /* 0x007fffff07077812 */ /* 0x000fe400078ec0ff */
[C---:B------:R-:W-:Y:S02]  /*4330*/  ISETP.NE.AND P3, PT, R2.reuse, RZ, PT ;  /* 0x000000ff0200720c */ /* 0x040fe40003f65270 */
[----:B------:R-:W-:Y:S02]  /*4340*/  LOP3.LUT R18, R7, 0x800000, RZ, 0xfc, !PT ;  /* 0x0080000007127812 */ /* 0x000fe400078efcff */
[----:B------:R-:W-:-:S02]  /*4350*/  ISETP.NE.AND P1, PT, R2, RZ, PT ;  /* 0x000000ff0200720c */ /* 0x000fc40003f25270 */
[----:B------:R-:W-:Y:S02]  /*4360*/  IADD3 R2, PT, PT, -R2, RZ, RZ ;  /* 0x000000ff02027210 */ /* 0x000fe40007ffe1ff */
[----:B------:R-:W-:Y:S02]  /*4370*/  SHF.L.U32 R3, R18, R3, RZ ;  /* 0x0000000312037219 */ /* 0x000fe400000006ff */
[----:B------:R-:W-:Y:S02]  /*4380*/  FSETP.NEU.FTZ.AND P0, PT, R12, R19, PT ;  /* 0x000000130c00720b */ /* 0x000fe40003f1d000 */
[----:B------:R-:W-:Y:S02]  /*4390*/  SEL R7, R2, RZ, P3 ;  /* 0x000000ff02077207 */ /* 0x000fe40001800000 */
[----:B------:R-:W-:Y:S02]  /*43a0*/  ISETP.NE.AND P1, PT, R3, RZ, P1 ;  /* 0x000000ff0300720c */ /* 0x000fe40000f25270 */
[----:B------:R-:W-:-:S02]  /*43b0*/  SHF.R.U32.HI R7, RZ, R7, R18 ;  /* 0x00000007ff077219 */ /* 0x000fc40000011612 */
[----:B------:R-:W-:Y:S02]  /*43c0*/  PLOP3.LUT P0, PT, P0, P1, PT, 0xf8, 0x8f ;  /* 0x00000000008f781c */ /* 0x000fe40000703f70 */
[----:B------:R-:W-:Y:S02]  /*43d0*/  SHF.R.U32.HI R3, RZ, 0x1, R7 ;  /* 0x00000001ff037819 */ /* 0x000fe40000011607 */
[----:B------:R-:W-:-:S04]  /*43e0*/  SEL R2, RZ, 0x1, !P0 ;  /* 0x00000001ff027807 */ /* 0x000fc80004000000 */
[----:B------:R-:W-:-:S04]  /*43f0*/  LOP3.LUT R2, R2, 0x1, R3, 0xf8, !PT ;  /* 0x0000000102027812 */ /* 0x000fc800078ef803 */
[----:B------:R-:W-:-:S04]  /*4400*/  LOP3.LUT R2, R2, R7, RZ, 0xc0, !PT ;  /* 0x0000000702027212 */ /* 0x000fc800078ec0ff */
[----:B------:R-:W-:-:S04]  /*4410*/  IADD3 R3, PT, PT, R3, R2, RZ ;  /* 0x0000000203037210 */ /* 0x000fc80007ffe0ff */
[----:B------:R-:W-:Y:S01]  /*4420*/  LOP3.LUT R0, R3, R0, RZ, 0xfc, !PT ;  /* 0x0000000003007212 */ /* 0x000fe200078efcff */
[----:B------:R-:W-:Y:S06]  /*4430*/  BRA `(.L_x_52) ;  /* 0x0000000000347947 */ /* 0x000fec0003800000 */
.L_x_51:
[----:B------:R-:W-:-:S04]  /*4440*/  LOP3.LUT R0, R0, 0x80000000, RZ, 0xc0, !PT ;  /* 0x8000000000007812 */ /* 0x000fc800078ec0ff */
[----:B------:R-:W-:Y:S01]  /*4450*/  LOP3.LUT R0, R0, 0x7f800000, RZ, 0xfc, !PT ;  /* 0x7f80000000007812 */ /* 0x000fe200078efcff */
[----:B------:R-:W-:Y:S06]  /*4460*/  BRA `(.L_x_52) ;  /* 0x0000000000287947 */ /* 0x000fec0003800000 */
.L_x_50:
[----:B------:R-:W-:Y:S01]  /*4470*/  LEA R0, R7, R0, 0x17 ;  /* 0x0000000007007211 */ /* 0x000fe200078eb8ff */
[----:B------:R-:W-:Y:S06]  /*4480*/  BRA `(.L_x_52) ;  /* 0x0000000000207947 */ /* 0x000fec0003800000 */
.L_x_49:
[----:B------:R-:W-:-:S04]  /*4490*/  LOP3.LUT R0, R0, 0x80000000, R13, 0x48, !PT ;  /* 0x8000000000007812 */ /* 0x000fc800078e480d */
[----:B------:R-:W-:Y:S01]  /*44a0*/  LOP3.LUT R0, R0, 0x7f800000, RZ, 0xfc, !PT ;  /* 0x7f80000000007812 */ /* 0x000fe200078efcff */
[----:B------:R-:W-:Y:S06]  /*44b0*/  BRA `(.L_x_52) ;  /* 0x0000000000147947 */ /* 0x000fec0003800000 */
.L_x_48:
[----:B------:R-:W-:Y:S01]  /*44c0*/  LOP3.LUT R0, R0, 0x80000000, R13, 0x48, !PT ;  /* 0x8000000000007812 */ /* 0x000fe200078e480d */
[----:B------:R-:W-:Y:S06]  /*44d0*/  BRA `(.L_x_52) ;  /* 0x00000000000c7947 */ /* 0x000fec0003800000 */
.L_x_47:
[----:B------:R-:W0:Y:S01]  /*44e0*/  MUFU.RSQ R0, -QNAN ;  /* 0xffc0000000007908 */ /* 0x000e220000001400 */
[----:B------:R-:W-:Y:S05]  /*44f0*/  BRA `(.L_x_52) ;  /* 0x0000000000047947 */ /* 0x000fea0003800000 */
.L_x_46:
[----:B------:R-:W-:-:S07]  /*4500*/  FADD.FTZ R0, R3, R0 ;  /* 0x0000000003007221 */ /* 0x000fce0000010000 */
.L_x_52:
[----:B------:R-:W-:Y:S01]  /*4510*/  HFMA2 R3, -RZ, RZ, 0, 0 ;  /* 0x00000000ff037431 */ /* 0x000fe200000001ff */
[----:B------:R-:W-:-:S04]  /*4520*/  MOV R2, R8 ;  /* 0x0000000800027202 */ /* 0x000fc80000000f00 */
[----:B0-----:R-:W-:Y:S05]  /*4530*/  RET.REL.NODEC R2 `(softmax_f32) ;  /* 0xffffffb802b07950 */ /* 0x001fea0003c3ffff */
.L_x_53:
[----:B------:R-:W-:-:S00]  /*4540*/  BRA `(.L_x_53) ;  /* 0xfffffffc00fc7947 */ /* 0x000fc0000383ffff */
[----:B------:R-:W-:-:S00]  /*4550*/  NOP ;  /* 0x0000000000007918 */ /* 0x000fc00000000000 */
        /* <DEDUP_REMOVED lines=10> */
.L_x_84:


//--------------------- .text.elu_f32             --------------------------
	.section	.text.elu_f32,"ax",@progbits
	.align	128
        .global         elu_f32
        .type           elu_f32,@function
        .size           elu_f32,(.L_x_88 - elu_f32)
        .other          elu_f32,@"STO_CUDA_ENTRY STV_DEFAULT"
elu_f32:
.text.elu_f32:
[----:B------:R-:W-:Y:S01]  /*0000*/  LDC R1, c[0x0][0x37c] ;  /* 0x0000df00ff017b82 */ /* 0x000fe20000000800 */
[----:B------:R-:W0:Y:S07]  /*0010*/  S2R R0, SR_TID.X ;  /* 0x0000000000007919 */ /* 0x000e2e0000002100 */
[----:B------:R-:W0:Y:S01]  /*0020*/  S2UR UR4, SR_CTAID.X ;  /* 0x00000000000479c3 */ /* 0x000e220000002500 */
[----:B------:R-:W1:Y:S07]  /*0030*/  LDCU UR5, c[0x0][0x394] ;  /* 0x00007280ff0577ac */ /* 0x000e6e0008000800 */
[----:B------:R-:W0:Y:S02]  /*0040*/  LDC R7, c[0x0][0x360] ;  /* 0x0000d800ff077b82 */ /* 0x000e240000000800 */
[----:B0-----:R-:W-:-:S05]  /*0050*/  IMAD R7, R7, UR4, R0 ;  /* 0x0000000407077c24 */ /* 0x001fca000f8e0200 */
[----:B-1----:R-:W-:-:S13]  /*0060*/  ISETP.GE.U32.AND P0, PT, R7, UR5, PT ;  /* 0x0000000507007c0c */ /* 0x002fda000bf06070 */
[----:B------:R-:W-:Y:S05]  /*0070*/  @P0 EXIT ;  /* 0x000000000000094d */ /* 0x000fea0003800000 */
[----:B------:R-:W0:Y:S01]  /*0080*/  LDC.64 R2, c[0x0][0x380] ;  /* 0x0000e000ff027b82 */ /* 0x000e220000000a00 */
[----:B------:R-:W1:Y:S07]  /*0090*/  LDCU.64 UR4, c[0x0][0x358] ;  /* 0x00006b00ff0477ac */ /* 0x000e6e0008000a00 */
[----:B------:R-:W2:Y:S01]  /*00a0*/  LDC.64 R4, c[0x0][0x388] ;  /* 0x0000e200ff047b82 */ /* 0x000ea20000000a00 */
[----:B0-----:R-:W-:-:S06]  /*00b0*/  IMAD.WIDE.U32 R2, R7, 0x4, R2 ;  /* 0x0000000407027825 */ /* 0x001fcc00078e0002 */
[----:B-1----:R-:W3:Y:S01]  /*00c0*/  LDG.E.CONSTANT R3, desc[UR4][R2.64] ;  /* 0x0000000402037981 */ /* 0x002ee2000c1e9900 */
[----:B------:R-:W-:Y:S01]  /*00d0*/  BSSY.RECONVERGENT B0, `(.L_x_54) ;  /* 0x0000010000007945 */ /* 0x000fe20003800200 */
[----:B--2---:R-:W-:Y:S01]  /*00e0*/  IMAD.WIDE.U32 R4, R7, 0x4, R4 ;  /* 0x0000000407047825 */ /* 0x004fe200078e0004 */
[----:B---3--:R-:W-:-:S13]  /*00f0*/  FSETP.GT.AND P0, PT, R3, RZ, PT ;  /* 0x000000ff0300720b */ /* 0x008fda0003f04000 */
[----:B------:R-:W-:Y:S05]  /*0100*/  @P0 BRA `(.L_x_55) ;  /* 0x0000000000300947 */ /* 0x000fea0003800000 */
[----:B------:R-:W-:Y:S01]  /*0110*/  HFMA2 R0, -RZ, RZ, 0.96630859375, -0.0022525787353515625 ;  /* 0x3bbb989dff007431 */ /* 0x000fe200000001ff */
[----:B------:R-:W-:Y:S01]  /*0120*/  MOV R7, 0x437c0000 ;  /* 0x437c000000077802 */ /* 0x000fe20000000f00 */
[----:B------:R-:W0:Y:S03]  /*0130*/  LDCU UR6, c[0x0][0x390] ;  /* 0x00007200ff0677ac */ /* 0x000e260008000800 */
[----:B------:R-:W-:-:S04]  /*0140*/  FFMA.SAT R0, R3, R0, 0.5 ;  /* 0x3f00000003007423 */ /* 0x000fc80000002000 */
[----:B------:R-:W-:-:S04]  /*0150*/  FFMA.RM R0, R0, R7, 12582913 ;  /* 0x4b40000100007423 */ /* 0x000fc80000004007 */
[C---:B------:R-:W-:Y:S01]  /*0160*/  FADD R2, R0.reuse, -12583039 ;  /* 0xcb40007f00027421 */ /* 0x040fe20000000000 */
[----:B------:R-:W-:-:S03]  /*0170*/  SHF.L.U32 R0, R0, 0x17, RZ ;  /* 0x0000001700007819 */ /* 0x000fc600000006ff */
[----:B------:R-:W-:-:S04]  /*0180*/  FFMA R2, R3, 1.4426950216293334961, -R2 ;  /* 0x3fb8aa3b03027823 */ /* 0x000fc80000000802 */
[----:B------:R-:W-:-:S04]  /*0190*/  FFMA R2, R3, 1.925963033500011079e-08, R2 ;  /* 0x32a5706003027823 */ /* 0x000fc80000000002 */
[----:B------:R-:W1:Y:S02]  /*01a0*/  MUFU.EX2 R3, R2 ;  /* 0x0000000200037308 */ /* 0x000e640000000800 */
[----:B-1----:R-:W-:-:S04]  /*01b0*/  FFMA R3, R0, R3, -1 ;  /* 0xbf80000000037423 */ /* 0x002fc80000000003 */
[----:B0-----:R-:W-:-:S07]  /*01c0*/  FMUL R3, R3, UR6 ;  /* 0x0000000603037c20 */ /* 0x001fce0008400000 */
.L_x_55:
[----:B------:R-:W-:Y:S05]  /*01d0*/  BSYNC.RECONVERGENT B0 ;  /* 0x0000000000007941 */ /* 0x000fea0003800200 */
.L_x_54:
[----:B------:R-:W-:Y:S01]  /*01e0*/  STG.E desc[UR4][R4.64], R3 ;  /* 0x0000000304007986 */ /* 0x000fe2000c101904 */
[----:B------:R-:W-:Y:S05]  /*01f0*/  EXIT ;  /* 0x000000000000794d */ /* 0x000fea0003800000 */
.L_x_56:
        /* <DEDUP_REMOVED lines=16> */
.L_x_88:


//--------------------- .text.silu_f32            --------------------------
	.section	.text.silu_f32,"ax",@progbits
	.align	128
        .global         silu_f32
        .type           silu_f32,@function
        .size           silu_f32,(.L_x_85 - silu_f32)
        .other          silu_f32,@"STO_CUDA_ENTRY STV_DEFAULT"
silu_f32:
.text.silu_f32:
        /* <DEDUP_REMOVED lines=9> */
[----:B------:R-:W1:Y:S01]  /*0090*/  LDCU.64 UR4, c[0x0][0x358] ;  /* 0x00006b00ff0477ac */ /* 0x000e620008000a00 */
[----:B0-----:R-:W-:-:S06]  /*00a0*/  IMAD.WIDE.U32 R4, R3, 0x4, R4 ;  /* 0x0000000403047825 */ /* 0x001fcc00078e0004 */
[----:B-1----:R-:W2:Y:S01]  /*00b0*/  LDG.E.CONSTANT R4, desc[UR4][R4.64] ;  /* 0x0000000404047981 */ /* 0x002ea2000c1e9900 */
[----:B------:R-:W-:Y:S01]  /*00c0*/  IMAD.MOV.U32 R7, RZ, RZ, 0x3bbb989d ;  /* 0x3bbb989dff077424 */ /* 0x000fe200078e00ff */
[----:B------:R-:W-:Y:S01]  /*00d0*/  BSSY.RECONVERGENT B0, `(.L_x_57) ;  /* 0x0000015000007945 */ /* 0x000fe20003800200 */
[----:B------:R-:W-:Y:S02]  /*00e0*/  IMAD.MOV.U32 R9, RZ, RZ, 0x437c0000 ;  /* 0x437c0000ff097424 */ /* 0x000fe400078e00ff */
[----:B--2---:R-:W-:-:S04]  /*00f0*/  FFMA.SAT R0, R4, -R7, 0.5 ;  /* 0x3f00000004007423 */ /* 0x004fc80000002807 */
[----:B------:R-:W-:-:S04]  /*0100*/  FFMA.RM R0, R0, R9, 12582913 ;  /* 0x4b40000100007423 */ /* 0x000fc80000004009 */
[C---:B------:R-:W-:Y:S01]  /*0110*/  FADD R7, R0.reuse, -12583039 ;  /* 0xcb40007f00077421 */ /* 0x040fe20000000000 */
[----:B------:R-:W-:-:S03]  /*0120*/  SHF.L.U32 R0, R0, 0x17, RZ ;  /* 0x0000001700007819 */ /* 0x000fc600000006ff */
[----:B------:R-:W-:-:S04]  /*0130*/  FFMA R7, R4, -1.4426950216293334961, -R7 ;  /* 0xbfb8aa3b04077823 */ /* 0x000fc80000000807 */
[----:B------:R-:W-:-:S06]  /*0140*/  FFMA R7, R4, -1.925963033500011079e-08, R7 ;  /* 0xb2a5706004077823 */ /* 0x000fcc0000000007 */
[----:B------:R-:W0:Y:S02]  /*0150*/  MUFU.EX2 R7, R7 ;  /* 0x0000000700077308 */ /* 0x000e240000000800 */
[----:B0-----:R-:W-:-:S04]  /*0160*/  FFMA R0, R0, R7, 1 ;  /* 0x3f80000000007423 */ /* 0x001fc80000000007 */
[----:B------:R-:W-:-:S05]  /*0170*/  VIADD R2, R0, 0x1800000 ;  /* 0x0180000000027836 */ /* 0x000fca0000000000 */
[----:B------:R-:W-:-:S04]  /*0180*/  LOP3.LUT R2, R2, 0x7f800000, RZ, 0xc0, !PT ;  /* 0x7f80000002027812 */ /* 0x000fc800078ec0ff */
[----:B------:R-:W-:-:S13]  /*0190*/  ISETP.GT.U32.AND P0, PT, R2, 0x1ffffff, PT ;  /* 0x01ffffff0200780c */ /* 0x000fda0003f04070 */
[----:B------:R-:W-:Y:S05]  /*01a0*/  @P0 BRA `(.L_x_58) ;  /* 0x00000000000c0947 */ /* 0x000fea0003800000 */
[----:B------:R-:W-:-:S07]  /*01b0*/  MOV R6, 0x1d0 ;  /* 0x000001d000067802 */ /* 0x000fce0000000f00 */
[----:B------:R-:W-:Y:S05]  /*01c0*/  CALL.REL.NOINC `($__internal_1_$__cuda_sm20_rcp_rn_f32_slowpath) ;  /* 0x00000000002c7944 */ /* 0x000fea0003c00000 */
[----:B------:R-:W-:Y:S05]  /*01d0*/  BRA `(.L_x_59) ;  /* 0x0000000000107947 */ /* 0x000fea0003800000 */
.L_x_58:
[----:B------:R-:W0:Y:S02]  /*01e0*/  MUFU.RCP R5, R0 ;  /* 0x0000000000057308 */ /* 0x000e240000001000 */
[----:B0-----:R-:W-:-:S04]  /*01f0*/  FFMA R2, R0, R5, -1 ;  /* 0xbf80000000027423 */ /* 0x001fc80000000005 */
[----:B------:R-:W-:-:S04]  /*0200*/  FADD.FTZ R2, -R2, -RZ ;  /* 0x800000ff02027221 */ /* 0x000fc80000010100 */
[----:B------:R-:W-:-:S07]  /*0210*/  FFMA R5, R5, R2, R5 ;  /* 0x0000000205057223 */ /* 0x000fce0000000005 */
.L_x_59:
[----:B------:R-:W-:Y:S05]  /*0220*/  BSYNC.RECONVERGENT B0 ;  /* 0x0000000000007941 */ /* 0x000fea0003800200 */
.L_x_57:
[----:B------:R-:W0:Y:S01]  /*0230*/  LDC.64 R6, c[0x0][0x388] ;  /* 0x0000e200ff067b82 */ /* 0x000e220000000a00 */
[----:B------:R-:W-:Y:S01]  /*0240*/  FMUL R5, R4, R5 ;  /* 0x0000000504057220 */ /* 0x000fe20000400000 */
[----:B0-----:R-:W-:-:S05]  /*0250*/  IMAD.WIDE.U32 R2, R3, 0x4, R6 ;  /* 0x0000000403027825 */ /* 0x001fca00078e0006 */
[----:B------:R-:W-:Y:S01]  /*0260*/  STG.E desc[UR4][R2.64], R5 ;  /* 0x0000000502007986 */ /* 0x000fe2000c101904 */
[----:B------:R-:W-:Y:S05]  /*0270*/  EXIT ;  /* 0x000000000000794d */ /* 0x000fea0003800000 */
        .weak           $__internal_1_$__cuda_sm20_rcp_rn_f32_slowpath
        .type           $__internal_1_$__cuda_sm20_rcp_rn_f32_slowpath,@function
        .size           $__internal_1_$__cuda_sm20_rcp_rn_f32_slowpath,(.L_x_85 - $__internal_1_$__cuda_sm20_rcp_rn_f32_slowpath)
$__internal_1_$__cuda_sm20_rcp_rn_f32_slowpath:
[----:B------:R-:W-:Y:S01]  /*0280*/  IMAD.SHL.U32 R2, R0, 0x2, RZ ;  /* 0x0000000200027824 */ /* 0x000fe200078e00ff */
[----:B------:R-:W-:Y:S04]  /*0290*/  BSSY.RECONVERGENT B1, `(.L_x_60) ;  /* 0x0000030000017945 */ /* 0x000fe80003800200 */
[----:B------:R-:W-:-:S04]  /*02a0*/  SHF.R.U32.HI R2, RZ, 0x18, R2 ;  /* 0x00000018ff027819 */ /* 0x000fc80000011602 */
[----:B------:R-:W-:-:S13]  /*02b0*/  ISETP.NE.U32.AND P0, PT, R2, RZ, PT ;  /* 0x000000ff0200720c */ /* 0x000fda0003f05070 */
[----:B------:R-:W-:Y:S05]  /*02c0*/  @P0 BRA `(.L_x_61) ;  /* 0x0000000000280947 */ /* 0x000fea0003800000 */
[----:B------:R-:W-:-:S04]  /*02d0*/  SHF.L.U32 R2, R0, 0x1, RZ ;  /* 0x0000000100027819 */ /* 0x000fc800000006ff */
[----:B------:R-:W-:-:S13]  /*02e0*/  ISETP.NE.AND P0, PT, R2, RZ, PT ;  /* 0x000000ff0200720c */ /* 0x000fda0003f05270 */
[----:B------:R-:W-:Y:S01]  /*02f0*/  @P0 FFMA R7, R0, 1.84467440737095516160e+19, RZ ;  /* 0x5f80000000070823 */ /* 0x000fe200000000ff */
[----:B------:R-:W-:Y:S08]  /*0300*/  @!P0 MUFU.RCP R5, R0 ;  /* 0x0000000000058308 */ /* 0x000ff00000001000 */
[----:B------:R-:W0:Y:S02]  /*0310*/  @P0 MUFU.RCP R2, R7 ;  /* 0x0000000700020308 */ /* 0x000e240000001000 */
[----:B0-----:R-:W-:-:S04]  /*0320*/  @P0 FFMA R8, R7, R2, -1 ;  /* 0xbf80000007080423 */ /* 0x001fc80000000002 */
[----:B------:R-:W-:-:S04]  /*0330*/  @P0 FADD.FTZ R9, -R8, -RZ ;  /* 0x800000ff08090221 */ /* 0x000fc80000010100 */
[----:B------:R-:W-:-:S04]  /*0340*/  @P0 FFMA R2, R2, R9, R2 ;  /* 0x0000000902020223 */ /* 0x000fc80000000002 */
[----:B------:R-:W-:Y:S01]  /*0350*/  @P0 FFMA R5, R2, 1.84467440737095516160e+19, RZ ;  /* 0x5f80000002050823 */ /* 0x000fe200000000ff */
[----:B------:R-:W-:Y:S06]  /*0360*/  BRA `(.L_x_62) ;  /* 0x0000000000887947 */ /* 0x000fec0003800000 */
.L_x_61:
[----:B------:R-:W-:-:S05]  /*0370*/  VIADD R5, R2, 0xffffff03 ;  /* 0xffffff0302057836 */ /* 0x000fca0000000000 */
[----:B------:R-:W-:-:S13]  /*0380*/  ISETP.GT.U32.AND P0, PT, R5, 0x1, PT ;  /* 0x000000010500780c */ /* 0x000fda0003f04070 */
[----:B------:R-:W-:Y:S05]  /*0390*/  @P0 BRA `(.L_x_63) ;  /* 0x0000000000780947 */ /* 0x000fea0003800000 */
[----:B------:R-:W-:Y:S01]  /*03a0*/  LOP3.LUT R7, R0, 0x7fffff, RZ, 0xc0, !PT ;  /* 0x007fffff00077812 */ /* 0x000fe200078ec0ff */
[----:B------:R-:W-:-:S03]  /*03b0*/  HFMA2 R12, -RZ, RZ, 0, 1.78813934326171875e-07 ;  /* 0x00000003ff0c7431 */ /* 0x000fc600000001ff */
[----:B------:R-:W-:-:S04]  /*03c0*/  LOP3.LUT R7, R7, 0x3f800000, RZ, 0xfc, !PT ;  /* 0x3f80000007077812 */ /* 0x000fc800078efcff */
[----:B------:R-:W0:Y:S01]  /*03d0*/  MUFU.RCP R8, R7 ;  /* 0x0000000700087308 */ /* 0x000e220000001000 */
[----:B------:R-:W-:Y:S01]  /*03e0*/  SHF.L.U32 R11, R12, R5, RZ ;  /* 0x000000050c0b7219 */ /* 0x000fe200000006ff */
[----:B0-----:R-:W-:-:S04]  /*03f0*/  FFMA R9, R7, R8, -1 ;  /* 0xbf80000007097423 */ /* 0x001fc80000000008 */
[----:B------:R-:W-:-:S04]  /*0400*/  FADD.FTZ R9, -R9, -RZ ;  /* 0x800000ff09097221 */ /* 0x000fc80000010100 */
[CCC-:B------:R-:W-:Y:S01]  /*0410*/  FFMA.RM R10, R8.reuse, R9.reuse, R8.reuse ;  /* 0x00000009080a7223 */ /* 0x1c0fe20000004008 */
[----:B------:R-:W-:-:S04]  /*0420*/  FFMA.RP R9, R8, R9, R8 ;  /* 0x0000000908097223 */ /* 0x000fc80000008008 */
[C---:B------:R-:W-:Y:S02]  /*0430*/  LOP3.LUT R8, R10.reuse, 0x7fffff, RZ, 0xc0, !PT ;  /* 0x007fffff0a087812 */ /* 0x040fe400078ec0ff */
[----:B------:R-:W-:Y:S02]  /*0440*/  FSETP.NEU.FTZ.AND P0, PT, R10, R9, PT ;  /* 0x000000090a00720b */ /* 0x000fe40003f1d000 */
[----:B------:R-:W-:Y:S02]  /*0450*/  LOP3.LUT R8, R8, 0x800000, RZ, 0xfc, !PT ;  /* 0x0080000008087812 */ /* 0x000fe400078efcff */
[----:B------:R-:W-:Y:S02]  /*0460*/  SEL R9, RZ, 0xffffffff, !P0 ;  /* 0xffffffffff097807 */ /* 0x000fe40004000000 */
[----:B------:R-:W-:-:S03]  /*0470*/  LOP3.LUT R10, R11, R8, RZ, 0xc0, !PT ;  /* 0x000000080b0a7212 */ /* 0x000fc600078ec0ff */
[----:B------:R-:W-:Y:S01]  /*0480*/  IMAD.MOV R9, RZ, RZ, -R9 ;  /* 0x000000ffff097224 */ /* 0x000fe200078e0a09 */
[----:B------:R-:W-:-:S04]  /*0490*/  SHF.R.U32.HI R10, RZ, R5, R10 ;  /* 0x00000005ff0a7219 */ /* 0x000fc8000001160a */
[----:B------:R-:W-:Y:S02]  /*04a0*/  LOP3.LUT P1, RZ, R9, R5, R8, 0xf8, !PT ;  /* 0x0000000509ff7212 */ /* 0x000fe4000782f808 */
[C---:B------:R-:W-:Y:S02]  /*04b0*/  LOP3.LUT P0, RZ, R10.reuse, 0x1, RZ, 0xc0, !PT ;  /* 0x000000010aff7812 */ /* 0x040fe4000780c0ff */
[----:B------:R-:W-:-:S04]  /*04c0*/  LOP3.LUT P2, RZ, R10, 0x2, RZ, 0xc0, !PT ;  /* 0x000000020aff7812 */ /* 0x000fc8000784c0ff */
[----:B------:R-:W-:Y:S02]  /*04d0*/  PLOP3.LUT P0, PT, P0, P1, P2, 0xe0, 0x0 ;  /* 0x000000000000781c */ /* 0x000fe40000703c20 */
[----:B------:R-:W-:Y:S02]  /*04e0*/  LOP3.LUT P1, RZ, R0, 0x7fffff, RZ, 0xc0, !PT ;  /* 0x007fffff00ff7812 */ /* 0x000fe4000782c0ff */
[----:B------:R-:W-:-:S04]  /*04f0*/  SEL R5, RZ, 0x1, !P0 ;  /* 0x00000001ff057807 */ /* 0x000fc80004000000 */
[----:B------:R-:W-:-:S04]  /*0500*/  IADD3 R5, PT, PT, -R5, RZ, RZ ;  /* 0x000000ff05057210 */ /* 0x000fc80007ffe1ff */
[----:B------:R-:W-:Y:S01]  /*0510*/  ISETP.GE.AND P0, PT, R5, RZ, PT ;  /* 0x000000ff0500720c */ /* 0x000fe20003f06270 */
[----:B------:R-:W-:-:S05]  /*0520*/  VIADD R5, R2, 0xffffff04 ;  /* 0xffffff0402057836 */ /* 0x000fca0000000000 */
[----:B------:R-:W-:-:S07]  /*0530*/  SHF.R.U32.HI R5, RZ, R5, R8 ;  /* 0x00000005ff057219 */ /* 0x000fce0000011608 */
[----:B------:R-:W-:-:S05]  /*0540*/  @!P0 IADD3 R5, PT, PT, R5, 0x1, RZ ;  /* 0x0000000105058810 */ /* 0x000fca0007ffe0ff */
[----:B------:R-:W-:-:S05]  /*0550*/  @!P1 IMAD.SHL.U32 R5, R5, 0x2, RZ ;  /* 0x0000000205059824 */ /* 0x000fca00078e00ff */
[----:B------:R-:W-:Y:S01]  /*0560*/  LOP3.LUT R5, R5, 0x80000000, R0, 0xf8, !PT ;  /* 0x8000000005057812 */ /* 0x000fe200078ef800 */
[----:B------:R-:W-:Y:S06]  /*0570*/  BRA `(.L_x_62) ;  /* 0x0000000000047947 */ /* 0x000fec0003800000 */
.L_x_63:
[----:B------:R0:W1:Y:S02]  /*0580*/  MUFU.RCP R5, R0 ;  /* 0x0000000000057308 */ /* 0x0000640000001000 */
.L_x_62:
[----:B------:R-:W-:Y:S05]  /*0590*/  BSYNC.RECONVERGENT B1 ;  /* 0x0000000000017941 */ /* 0x000fea0003800200 */
.L_x_60:
[----:B------:R-:W-:-:S04]  /*05a0*/  MOV R7, 0x0 ;  /* 0x0000000000077802 */ /* 0x000fc80000000f00 */
[----:B01----:R-:W-:Y:S05]  /*05b0*/  RET.REL.NODEC R6 `(silu_f32) ;  /* 0xfffffff806907950 */ /* 0x003fea0003c3ffff */
.L_x_64:
        /* <DEDUP_REMOVED lines=12> */
.L_x_85:


//--------------------- .text.gelu_f32            --------------------------
	.section	.text.gelu_f32,"ax",@progbits
	.align	128
        .global         gelu_f32
        .type           gelu_f32,@function
        .size           gelu_f32,(.L_x_90 - gelu_f32)
        .other          gelu_f32,@"STO_CUDA_ENTRY STV_DEFAULT"
gelu_f32:
.text.gelu_f32:
        /* <DEDUP_REMOVED lines=10> */
[----:B0-----:R-:W-:-:S05]  /*00a0*/  IMAD.WIDE.U32 R2, R5, 0x4, R2 ;  /* 0x0000000405027825 */ /* 0x001fca00078e0002 */
[----:B-1----:R0:W2:Y:S01]  /*00b0*/  LDG.E.CONSTANT R4, desc[UR4][R2.64] ;  /* 0x0000000402047981 */ /* 0x0020a2000c1e9900 */
[----:B------:R-:W-:Y:S01]  /*00c0*/  MOV R10, 0x3c80f082 ;  /* 0x3c80f082000a7802 */ /* 0x000fe20000000f00 */
[----:B------:R-:W-:Y:S01]  /*00d0*/  HFMA2 R11, -RZ, RZ, 1.875, 0 ;  /* 0x3f800000ff0b7431 */ /* 0x000fe200000001ff */
[----:B0-----:R-:W0:Y:S02]  /*00e0*/  LDC.64 R2, c[0x0][0x388] ;  /* 0x0000e200ff027b82 */ /* 0x001e240000000a00 */
[----:B0-----:R-:W-:-:S04]  /*00f0*/  IMAD.WIDE.U32 R2, R5, 0x4, R2 ;  /* 0x0000000405027825 */ /* 0x001fc800078e0002 */
[----:B--2---:R-:W-:-:S04]  /*0100*/  FMUL R7, R4, R4 ;  /* 0x0000000404077220 */ /* 0x004fc80000400000 */
[----:B------:R-:W-:-:S04]  /*0110*/  FMUL R7, R4, R7 ;  /* 0x0000000704077220 */ /* 0x000fc80000400000 */
[----:B------:R-:W-:Y:S01]  /*0120*/  FFMA R7, R7, 0.044714998453855514526, R4 ;  /* 0x3d37271307077823 */ /* 0x000fe20000000004 */
[----:B------:R-:W-:-:S03]  /*0130*/  FMUL R4, R4, 0.5 ;  /* 0x3f00000004047820 */ /* 0x000fc60000400000 */
[----:B------:R-:W-:-:S04]  /*0140*/  FMUL R7, R7, 0.79788458347320556641 ;  /* 0x3f4c422a07077820 */ /* 0x000fc80000400000 */
[C---:B------:R-:W-:Y:S01]  /*0150*/  FMUL R0, |R7|.reuse, 2.8853900432586669922 ;  /* 0x4038aa3b07007820 */ /* 0x040fe20000400200 */
[C---:B------:R-:W-:Y:S01]  /*0160*/  FMUL R9, R7.reuse, R7 ;  /* 0x0000000707097220 */ /* 0x040fe20000400000 */
[C---:B------:R-:W-:Y:S02]  /*0170*/  FSETP.GE.AND P1, PT, |R7|.reuse, 0.60000002384185791016, PT ;  /* 0x3f19999a0700780b */ /* 0x040fe40003f26200 */
[----:B------:R-:W-:Y:S01]  /*0180*/  FSETP.GE.AND P0, PT, |R7|, 9.010913848876953125, PT ;  /* 0x41102cb40700780b */ /* 0x000fe20003f06200 */
[C---:B------:R-:W-:Y:S01]  /*0190*/  FFMA R10, R9.reuse, R10, -0.052303962409496307373 ;  /* 0xbd563cae090a7423 */ /* 0x040fe2000000000a */
[----:B------:R-:W0:Y:S02]  /*01a0*/  MUFU.EX2 R0, R0 ;  /* 0x0000000000007308 */ /* 0x000e240000000800 */
[----:B0-----:R-:W-:Y:S01]  /*01b0*/  FADD R6, R0, 1 ;  /* 0x3f80000000067421 */ /* 0x001fe20000000000 */
[----:B------:R-:W-:-:S04]  /*01c0*/  FFMA R0, R9, R10, 0.1331529766321182251 ;  /* 0x3e08594109007423 */ /* 0x000fc8000000000a */
[C---:B------:R-:W-:Y:S01]  /*01d0*/  FFMA R0, R9.reuse, R0, -0.33332768082618713379 ;  /* 0xbeaaa9ed09007423 */ /* 0x040fe20000000000 */
[----:B------:R-:W0:Y:S03]  /*01e0*/  MUFU.RCP R6, R6 ;  /* 0x0000000600067308 */ /* 0x000e260000001000 */
[----:B------:R-:W-:Y:S01]  /*01f0*/  FFMA R0, R9, R0, RZ ;  /* 0x0000000009007223 */ /* 0x000fe200000000ff */
[----:B0-----:R-:W-:-:S05]  /*0200*/  FFMA R8, R6, -2, R11 ;  /* 0xc000000006087823 */ /* 0x001fca000000000b */
[----:B------:R-:W-:-:S04]  /*0210*/  FSEL R8, R8, 1, !P0 ;  /* 0x3f80000008087808 */ /* 0x000fc80004000000 */
[--C-:B------:R-:W-:Y:S01]  /*0220*/  LOP3.LUT R8, R8, 0x80000000, R7.reuse, 0xb8, !PT ;  /* 0x8000000008087812 */ /* 0x100fe200078eb807 */
[----:B------:R-:W-:-:S04]  /*0230*/  @!P1 FFMA R8, R7, R0, R7 ;  /* 0x0000000007089223 */ /* 0x000fc80000000007 */
[----:B------:R-:W-:-:S04]  /*0240*/  FADD R7, R8, 1 ;  /* 0x3f80000008077421 */ /* 0x000fc80000000000 */
[----:B------:R-:W-:-:S05]  /*0250*/  FMUL R7, R4, R7 ;  /* 0x0000000704077220 */ /* 0x000fca0000400000 */
[----:B------:R-:W-:Y:S01]  /*0260*/  STG.E desc[UR4][R2.64], R7 ;  /* 0x0000000702007986 */ /* 0x000fe2000c101904 */
[----:B------:R-:W-:Y:S05]  /*0270*/  EXIT ;  /* 0x000000000000794d */ /* 0x000fea0003800000 */
.L_x_65:
        /* <DEDUP_REMOVED lines=16> */
.L_x_90:


//--------------------- .text.log_f32             --------------------------
	.section	.text.log_f32,"ax",@progbits
	.align	128
        .global         log_f32
        .type           log_f32,@function
        .size           log_f32,(.L_x_91 - log_f32)
        .other          log_f32,@"STO_CUDA_ENTRY STV_DEFAULT"
log_f32:
.text.log_f32:
        /* <DEDUP_REMOVED lines=12> */
[----:B------:R-:W-:Y:S01]  /*00c0*/  HFMA2 R9, -RZ, RZ, 1.5048828125, 33.21875 ;  /* 0x3e055027ff097431 */ /* 0x000fe200000001ff */
[----:B0-----:R-:W0:Y:S02]  /*00d0*/  LDC.64 R2, c[0x0][0x388] ;  /* 0x0000e200ff027b82 */ /* 0x001e240000000a00 */
[----:B0-----:R-:W-:Y:S01]  /*00e0*/  IMAD.WIDE.U32 R2, R5, 0x4, R2 ;  /* 0x0000000405027825 */ /* 0x001fe200078e0002 */
[----:B--2---:R-:W-:-:S13]  /*00f0*/  FSETP.GEU.AND P0, PT, R0, 1.175494350822287508e-38, PT ;  /* 0x008000000000780b */ /* 0x004fda0003f0e000 */
[----:B------:R-:W-:-:S05]  /*0100*/  @!P0 FMUL R0, R0, 8388608 ;  /* 0x4b00000000008820 */ /* 0x000fca0000400000 */
[----:B------:R-:W-:-:S04]  /*0110*/  IADD3 R4, PT, PT, R0, -0x3f2aaaab, RZ ;  /* 0xc0d5555500047810 */ /* 0x000fc80007ffe0ff */
[----:B------:R-:W-:-:S04]  /*0120*/  LOP3.LUT R7, R4, 0xff800000, RZ, 0xc0, !PT ;  /* 0xff80000004077812 */ /* 0x000fc800078ec0ff */
[-C--:B------:R-:W-:Y:S02]  /*0130*/  IADD3 R4, PT, PT, R0, -R7.reuse, RZ ;  /* 0x8000000700047210 */ /* 0x080fe40007ffe0ff */
[----:B------:R-:W-:-:S03]  /*0140*/  I2FP.F32.S32 R7, R7 ;  /* 0x0000000700077245 */ /* 0x000fc60000201400 */
[----:B------:R-:W-:Y:S01]  /*0150*/  FADD R6, R4, -1 ;  /* 0xbf80000004067421 */ /* 0x000fe20000000000 */
[----:B------:R-:W-:Y:S02]  /*0160*/  FSEL R4, RZ, -23, P0 ;  /* 0xc1b80000ff047808 */ /* 0x000fe40000000000 */
[----:B------:R-:W-:Y:S01]  /*0170*/  ISETP.GT.U32.AND P0, PT, R0, 0x7f7fffff, PT ;  /* 0x7f7fffff0000780c */ /* 0x000fe20003f04070 */
[C---:B------:R-:W-:Y:S02]  /*0180*/  FFMA R9, R6.reuse, -R9, 0.14084610342979431152 ;  /* 0x3e1039f606097423 */ /* 0x040fe40000000809 */
[----:B------:R-:W-:Y:S01]  /*0190*/  FFMA R4, R7, 1.1920928955078125e-07, R4 ;  /* 0x3400000007047823 */ /* 0x000fe20000000004 */
[----:B------:R-:W-:Y:S01]  /*01a0*/  MOV R7, 0x7f800000 ;  /* 0x7f80000000077802 */ /* 0x000fe20000000f00 */
[----:B------:R-:W-:-:S04]  /*01b0*/  FFMA R9, R6, R9, -0.12148627638816833496 ;  /* 0xbdf8cdcc06097423 */ /* 0x000fc80000000009 */
[----:B------:R-:W-:-:S04]  /*01c0*/  FFMA R9, R6, R9, 0.13980610668659210205 ;  /* 0x3e0f295506097423 */ /* 0x000fc80000000009 */
[----:B------:R-:W-:-:S04]  /*01d0*/  FFMA R9, R6, R9, -0.16684235632419586182 ;  /* 0xbe2ad8b906097423 */ /* 0x000fc80000000009 */
[----:B------:R-:W-:-:S04]  /*01e0*/  FFMA R9, R6, R9, 0.20012299716472625732 ;  /* 0x3e4ced0b06097423 */ /* 0x000fc80000000009 */
[----:B------:R-:W-:-:S04]  /*01f0*/  FFMA R9, R6, R9, -0.24999669194221496582 ;  /* 0xbe7fff2206097423 */ /* 0x000fc80000000009 */
[----:B------:R-:W-:-:S04]  /*0200*/  FFMA R9, R6, R9, 0.33333182334899902344 ;  /* 0x3eaaaa7806097423 */ /* 0x000fc80000000009 */
[----:B------:R-:W-:-:S04]  /*0210*/  FFMA R9, R6, R9, -0.5 ;  /* 0xbf00000006097423 */ /* 0x000fc80000000009 */
[----:B------:R-:W-:-:S04]  /*0220*/  FMUL R9, R6, R9 ;  /* 0x0000000906097220 */ /* 0x000fc80000400000 */
[----:B------:R-:W-:-:S04]  /*0230*/  FFMA R9, R6, R9, R6 ;  /* 0x0000000906097223 */ /* 0x000fc80000000006 */
[----:B------:R-:W-:Y:S01]  /*0240*/  FFMA R4, R4, 0.69314718246459960938, R9 ;  /* 0x3f31721804047823 */ /* 0x000fe20000000009 */
[C---:B------:R-:W-:Y:S01]  /*0250*/  @P0 FFMA R4, R0.reuse, R7, +INF ;  /* 0x7f80000000040423 */ /* 0x040fe20000000007 */
[----:B------:R-:W-:-:S04]  /*0260*/  FSETP.NEU.AND P0, PT, R0, RZ, PT ;  /* 0x000000ff0000720b */ /* 0x000fc80003f0d000 */
[----:B------:R-:W-:-:S05]  /*0270*/  FSEL R5, R4, -INF , P0 ;  /* 0xff80000004057808 */ /* 0x000fca0000000000 */
[----:B------:R-:W-:Y:S01]  /*0280*/  STG.E desc[UR4][R2.64], R5 ;  /* 0x0000000502007986 */ /* 0x000fe2000c101904 */
[----:B------:R-:W-:Y:S05]  /*0290*/  EXIT ;  /* 0x000000000000794d */ /* 0x000fea0003800000 */
.L_x_66:
        /* <DEDUP_REMOVED lines=14> */
.L_x_91:


//--------------------- .text.exp_f32             --------------------------
	.section	.text.exp_f32,"ax",@progbits
	.align	128
        .global         exp_f32
        .type           exp_f32,@function
        .size           exp_f32,(.L_x_92 - exp_f32)
        .other          exp_f32,@"STO_CUDA_ENTRY STV_DEFAULT"
exp_f32:
.text.exp_f32:
        /* <DEDUP_REMOVED lines=12> */
[----:B------:R-:W-:Y:S01]  /*00c0*/  HFMA2 R5, -RZ, RZ, 0.96630859375, -0.0022525787353515625 ;  /* 0x3bbb989dff057431 */ /* 0x000fe200000001ff */
[----:B------:R-:W-:-:S04]  /*00d0*/  MOV R9, 0x437c0000 ;  /* 0x437c000000097802 */ /* 0x000fc80000000f00 */
[----:B--2---:R-:W-:Y:S02]  /*00e0*/  FFMA.SAT R0, R2, R5, 0.5 ;  /* 0x3f00000002007423 */ /* 0x004fe40000002005 */
[----:B------:R-:W0:Y:S02]  /*00f0*/  LDC.64 R4, c[0x0][0x388] ;  /* 0x0000e200ff047b82 */ /* 0x000e240000000a00 */
[----:B------:R-:W-:-:S04]  /*0100*/  FFMA.RM R0, R0, R9, 12582913 ;  /* 0x4b40000100007423 */ /* 0x000fc80000004009 */
[C---:B------:R-:W-:Y:S01]  /*0110*/  FADD R9, R0.reuse, -12583039 ;  /* 0xcb40007f00097421 */ /* 0x040fe20000000000 */
[----:B------:R-:W-:-:S03]  /*0120*/  SHF.L.U32 R0, R0, 0x17, RZ ;  /* 0x0000001700007819 */ /* 0x000fc600000006ff */
[----:B------:R-:W-:-:S04]  /*0130*/  FFMA R9, R2, 1.4426950216293334961, -R9 ;  /* 0x3fb8aa3b02097823 */ /* 0x000fc80000000809 */
[----:B------:R-:W-:-:S06]  /*0140*/  FFMA R9, R2, 1.925963033500011079e-08, R9 ;  /* 0x32a5706002097823 */ /* 0x000fcc0000000009 */
[----:B------:R-:W1:Y:S01]  /*0150*/  MUFU.EX2 R9, R9 ;  /* 0x0000000900097308 */ /* 0x000e620000000800 */
[----:B0-----:R-:W-:-:S04]  /*0160*/  IMAD.WIDE.U32 R2, R7, 0x4, R4 ;  /* 0x0000000407027825 */ /* 0x001fc800078e0004 */
[----:B-1----:R-:W-:-:S05]  /*0170*/  FMUL R5, R0, R9 ;  /* 0x0000000900057220 */ /* 0x002fca0000400000 */
[----:B------:R-:W-:Y:S01]  /*0180*/  STG.E desc[UR4][R2.64], R5 ;  /* 0x0000000502007986 */ /* 0x000fe2000c101904 */
[----:B------:R-:W-:Y:S05]  /*0190*/  EXIT ;  /* 0x000000000000794d */ /* 0x000fea0003800000 */
.L_x_67:
        /* <DEDUP_REMOVED lines=14> */
.L_x_92:


//--------------------- .text.tanh_backward_f32   --------------------------
	.section	.text.tanh_backward_f32,"ax",@progbits
	.align	128
        .global         tanh_backward_f32
        .type           tanh_backward_f32,@function
        .size           tanh_backward_f32,(.L_x_93 - tanh_backward_f32)
        .other          tanh_backward_f32,@"STO_CUDA_ENTRY STV_DEFAULT"
tanh_backward_f32:
.text.tanh_backward_f32:
        /* <DEDUP_REMOVED lines=10> */
[----:B------:R-:W2:Y:S08]  /*00a0*/  LDC.64 R4, c[0x0][0x380] ;  /* 0x0000e000ff047b82 */ /* 0x000eb00000000a00 */
[----:B------:R-:W3:Y:S01]  /*00b0*/  LDC.64 R6, c[0x0][0x390] ;  /* 0x0000e400ff067b82 */ /* 0x000ee20000000a00 */
[----:B0-----:R-:W-:-:S06]  /*00c0*/  IMAD.WIDE.U32 R2, R9, 0x4, R2 ;  /* 0x0000000409027825 */ /* 0x001fcc00078e0002 */
[----:B-1----:R-:W4:Y:S01]  /*00d0*/  LDG.E.CONSTANT R2, desc[UR4][R2.64] ;  /* 0x0000000402027981 */ /* 0x002f22000c1e9900 */
[----:B--2---:R-:W-:-:S06]  /*00e0*/  IMAD.WIDE.U32 R4, R9, 0x4, R4 ;  /* 0x0000000409047825 */ /* 0x004fcc00078e0004 */
[----:B------:R-:W2:Y:S01]  /*00f0*/  LDG.E.CONSTANT R4, desc[UR4][R4.64] ;  /* 0x0000000404047981 */ /* 0x000ea2000c1e9900 */
[----:B---3--:R-:W-:-:S04]  /*0100*/  IMAD.WIDE.U32 R6, R9, 0x4, R6 ;  /* 0x0000000409067825 */ /* 0x008fc800078e0006 */
[----:B----4-:R-:W-:-:S04]  /*0110*/  FFMA R11, -R2, R2, 1 ;  /* 0x3f800000020b7423 */ /* 0x010fc80000000102 */
[----:B--2---:R-:W-:-:S05]  /*0120*/  FMUL R11, R4, R11 ;  /* 0x0000000b040b7220 */ /* 0x004fca0000400000 */
[----:B------:R-:W-:Y:S01]  /*0130*/  STG.E desc[UR4][R6.64], R11 ;  /* 0x0000000b06007986 */ /* 0x000fe2000c101904 */
[----:B------:R-:W-:Y:S05]  /*0140*/  EXIT ;  /* 0x000000000000794d */ /* 0x000fea0003800000 */
.L_x_68:
        /* <DEDUP_REMOVED lines=11> */
.L_x_93:


//--------------------- .text.tanh_f32            --------------------------
	.section	.text.tanh_f32,"ax",@progbits
	.align	128
        .global         tanh_f32
        .type           tanh_f32,@function
        .size           tanh_f32,(.L_x_94 - tanh_f32)
        .other          tanh_f32,@"STO_CUDA_ENTRY STV_DEFAULT"
tanh_f32:
.text.tanh_f32:
        /* <DEDUP_REMOVED lines=11> */
[----:B0-----:R-:W-:-:S05]  /*00b0*/  IMAD.WIDE.U32 R2, R7, 0x4, R2 ;  /* 0x0000000407027825 */ /* 0x001fca00078e0002 */
[----:B-1----:R2:W3:Y:S01]  /*00c0*/  LDG.E.CONSTANT R6, desc[UR4][R2.64] ;  /* 0x0000000402067981 */ /* 0x0024e2000c1e9900 */
[----:B------:R-:W-:Y:S01]  /*00d0*/  MOV R10, 0x3c80f082 ;  /* 0x3c80f082000a7802 */ /* 0x000fe20000000f00 */
[----:B------:R-:W-:Y:S02]  /*00e0*/  HFMA2 R9, -RZ, RZ, 1.875, 0 ;  /* 0x3f800000ff097431 */ /* 0x000fe400000001ff */
[----:B--2---:R-:W-:-:S04]  /*00f0*/  IMAD.WIDE.U32 R2, R7, 0x4, R4 ;  /* 0x0000000407027825 */ /* 0x004fc800078e0004 */
[C---:B---3--:R-:W-:Y:S01]  /*0100*/  FMUL R0, |R6|.reuse, 2.8853900432586669922 ;  /* 0x4038aa3b06007820 */ /* 0x048fe20000400200 */
        /* <DEDUP_REMOVED lines=13> */
[----:B------:R-:W-:-:S05]  /*01e0*/  @!P1 FFMA R9, R6, R11, R6 ;  /* 0x0000000b06099223 */ /* 0x000fca0000000006 */
[----:B------:R-:W-:Y:S01]  /*01f0*/  STG.E desc[UR4][R2.64], R9 ;  /* 0x0000000902007986 */ /* 0x000fe2000c101904 */
[----:B------:R-:W-:Y:S05]  /*0200*/  EXIT ;  /* 0x000000000000794d */ /* 0x000fea0003800000 */
.L_x_69:
        /* <DEDUP_REMOVED lines=15> */
.L_x_94:


//--------------------- .text.sigmoid_backward_f32 --------------------------
	.section	.text.sigmoid_backward_f32,"ax",@progbits
	.align	128
        .global         sigmoid_backward_f32
        .type           sigmoid_backward_f32,@function
        .size           sigmoid_backward_f32,(.L_x_95 - sigmoid_backward_f32)
        .other          sigmoid_backward_f32,@"STO_CUDA_ENTRY STV_DEFAULT"
sigmoid_backward_f32:
.text.sigmoid_backward_f32:
        /* <DEDUP_REMOVED lines=17> */
[C---:B----4-:R-:W-:Y:S01]  /*0110*/  FADD R11, -R2.reuse, 1 ;  /* 0x3f800000020b7421 */ /* 0x050fe20000000100 */
[----:B--2---:R-:W-:-:S04]  /*0120*/  FMUL R0, R2, R5 ;  /* 0x0000000502007220 */ /* 0x004fc80000400000 */
[----:B------:R-:W-:-:S05]  /*0130*/  FMUL R11, R0, R11 ;  /* 0x0000000b000b7220 */ /* 0x000fca0000400000 */
[----:B------:R-:W-:Y:S01]  /*0140*/  STG.E desc[UR4][R6.64], R11 ;  /* 0x0000000b06007986 */ /* 0x000fe2000c101904 */
[----:B------:R-:W-:Y:S05]  /*0150*/  EXIT ;  /* 0x000000000000794d */ /* 0x000fea0003800000 */
.L_x_70:
        /* <DEDUP_REMOVED lines=10> */
.L_x_95:


//--------------------- .text.sigmoid_f32         --------------------------
	.section	.text.sigmoid_f32,"ax",@progbits
	.align	128
        .global         sigmoid_f32
        .type           sigmoid_f32,@function
        .size           sigmoid_f32,(.L_x_86 - sigmoid_f32)
        .other          sigmoid_f32,@"STO_CUDA_ENTRY STV_DEFAULT"
sigmoid_f32:
.text.sigmoid_f32:
        /* <DEDUP_REMOVED lines=28> */
[----:B------:R-:W-:Y:S05]  /*01c0*/  CALL.REL.NOINC `($__internal_2_$__cuda_sm20_rcp_rn_f32_slowpath) ;  /* 0x0000000000287944 */ /* 0x000fea0003c00000 */
[----:B------:R-:W-:Y:S05]  /*01d0*/  BRA `(.L_x_73) ;  /* 0x0000000000107947 */ /* 0x000fea0003800000 */
.L_x_72:
[----:B------:R-:W0:Y:S02]  /*01e0*/  MUFU.RCP R7, R0 ;  /* 0x0000000000077308 */ /* 0x000e240000001000 */
[----:B0-----:R-:W-:-:S04]  /*01f0*/  FFMA R2, R0, R7, -1 ;  /* 0xbf80000000027423 */ /* 0x001fc80000000007 */
[----:B------:R-:W-:-:S04]  /*0200*/  FADD.FTZ R2, -R2, -RZ ;  /* 0x800000ff02027221 */ /* 0x000fc80000010100 */
[----:B------:R-:W-:-:S07]  /*0210*/  FFMA R7, R7, R2, R7 ;  /* 0x0000000207077223 */ /* 0x000fce0000000007 */
.L_x_73:
[----:B------:R-:W-:Y:S05]  /*0220*/  BSYNC.RECONVERGENT B0 ;  /* 0x0000000000007941 */ /* 0x000fea0003800200 */
.L_x_71:
[----:B------:R-:W0:Y:S02]  /*0230*/  LDC.64 R4, c[0x0][0x388] ;  /* 0x0000e200ff047b82 */ /* 0x000e240000000a00 */
[----:B0-----:R-:W-:-:S05]  /*0240*/  IMAD.WIDE.U32 R2, R3, 0x4, R4 ;  /* 0x0000000403027825 */ /* 0x001fca00078e0004 */
[----:B------:R-:W-:Y:S01]  /*0250*/  STG.E desc[UR4][R2.64], R7 ;  /* 0x0000000702007986 */ /* 0x000fe2000c101904 */
[----:B------:R-:W-:Y:S05]  /*0260*/  EXIT ;  /* 0x000000000000794d */ /* 0x000fea0003800000 */
        .weak           $__internal_2_$__cuda_sm20_rcp_rn_f32_slowpath
        .type           $__internal_2_$__cuda_sm20_rcp_rn_f32_slowpath,@function
        .size           $__internal_2_$__cuda_sm20_rcp_rn_f32_slowpath,(.L_x_86 - $__internal_2_$__cuda_sm20_rcp_rn_f32_slowpath)
$__internal_2_$__cuda_sm20_rcp_rn_f32_slowpath:
        /* <DEDUP_REMOVED lines=15> */
.L_x_75:
[----:B------:R-:W-:-:S05]  /*0360*/  VIADD R5, R2, 0xffffff03 ;  /* 0xffffff0302057836 */ /* 0x000fca0000000000 */
[----:B------:R-:W-:-:S13]  /*0370*/  ISETP.GT.U32.AND P0, PT, R5, 0x1, PT ;  /* 0x000000010500780c */ /* 0x000fda0003f04070 */
[----:B------:R-:W-:Y:S05]  /*0380*/  @P0 BRA `(.L_x_77) ;  /* 0x0000000000780947 */ /* 0x000fea0003800000 */
[----:B------:R-:W-:Y:S01]  /*0390*/  LOP3.LUT R6, R0, 0x7fffff, RZ, 0xc0, !PT ;  /* 0x007fffff00067812 */ /* 0x000fe200078ec0ff */
[----:B------:R-:W-:-:S03]  /*03a0*/  IMAD.MOV.U32 R10, RZ, RZ, 0x3 ;  /* 0x00000003ff0a7424 */ /* 0x000fc600078e00ff */
[----:B------:R-:W-:Y:S02]  /*03b0*/  LOP3.LUT R6, R6, 0x3f800000, RZ, 0xfc, !PT ;  /* 0x3f80000006067812 */ /* 0x000fe400078efcff */
[----:B------:R-:W-:Y:S02]  /*03c0*/  SHF.L.U32 R11, R10, R5, RZ ;  /* 0x000000050a0b7219 */ /* 0x000fe400000006ff */
[----:B------:R-:W0:Y:S02]  /*03d0*/  MUFU.RCP R7, R6 ;  /* 0x0000000600077308 */ /* 0x000e240000001000 */
        /* <DEDUP_REMOVED lines=8> */
[----:B------:R-:W-:Y:S02]  /*0460*/  LOP3.LUT R6, R11, R8, RZ, 0xc0, !PT ;  /* 0x000000080b067212 */ /* 0x000fe400078ec0ff */
[----:B------:R-:W-:-:S02]  /*0470*/  IADD3 R7, PT, PT, -R7, RZ, RZ ;  /* 0x000000ff07077210 */ /* 0x000fc40007ffe1ff */
[-C--:B------:R-:W-:Y:S02]  /*0480*/  SHF.R.U32.HI R6, RZ, R5.reuse, R6 ;  /* 0x00000005ff067219 */ /* 0x080fe40000011606 */
[----:B------:R-:W-:Y:S02]  /*0490*/  LOP3.LUT P1, RZ, R7, R5, R8, 0xf8, !PT ;  /* 0x0000000507ff7212 */ /* 0x000fe4000782f808 */
[C---:B------:R-:W-:Y:S02]  /*04a0*/  LOP3.LUT P0, RZ, R6.reuse, 0x1, RZ, 0xc0, !PT ;  /* 0x0000000106ff7812 */ /* 0x040fe4000780c0ff */
[----:B------:R-:W-:-:S04]  /*04b0*/  LOP3.LUT P2, RZ, R6, 0x2, RZ, 0xc0, !PT ;  /* 0x0000000206ff7812 */ /* 0x000fc8000784c0ff */
[----:B------:R-:W-:Y:S02]  /*04c0*/  PLOP3.LUT P0, PT, P0, P1, P2, 0xe0, 0x0 ;  /* 0x000000000000781c */ /* 0x000fe40000703c20 */
[----:B------:R-:W-:Y:S02]  /*04d0*/  LOP3.LUT P1, RZ, R0, 0x7fffff, RZ, 0xc0, !PT ;  /* 0x007fffff00ff7812 */ /* 0x000fe4000782c0ff */
[----:B------:R-:W-:-:S05]  /*04e0*/  SEL R5, RZ, 0x1, !P0 ;  /* 0x00000001ff057807 */ /* 0x000fca0004000000 */
[----:B------:R-:W-:-:S05]  /*04f0*/  IMAD.MOV R5, RZ, RZ, -R5 ;  /* 0x000000ffff057224 */ /* 0x000fca00078e0a05 */
[----:B------:R-:W-:Y:S02]  /*0500*/  ISETP.GE.AND P0, PT, R5, RZ, PT ;  /* 0x000000ff0500720c */ /* 0x000fe40003f06270 */
[----:B------:R-:W-:-:S04]  /*0510*/  IADD3 R5, PT, PT, R2, -0xfc, RZ ;  /* 0xffffff0402057810 */ /* 0x000fc80007ffe0ff */
[----:B------:R-:W-:-:S07]  /*0520*/  SHF.R.U32.HI R5, RZ, R5, R8 ;  /* 0x00000005ff057219 */ /* 0x000fce0000011608 */
[----:B------:R-:W-:-:S05]  /*0530*/  @!P0 VIADD R5, R5, 0x1 ;  /* 0x0000000105058836 */ /* 0x000fca0000000000 */
[----:B------:R-:W-:-:S04]  /*0540*/  @!P1 SHF.L.U32 R5, R5, 0x1, RZ ;  /* 0x0000000105059819 */ /* 0x000fc800000006ff */
[----:B------:R-:W-:Y:S01]  /*0550*/  LOP3.LUT R5, R5, 0x80000000, R0, 0xf8, !PT ;  /* 0x8000000005057812 */ /* 0x000fe200078ef800 */
[----:B------:R-:W-:Y:S06]  /*0560*/  BRA `(.L_x_76) ;  /* 0x0000000000047947 */ /* 0x000fec0003800000 */
.L_x_77:
[----:B------:R0:W1:Y:S02]  /*0570*/  MUFU.RCP R5, R0 ;  /* 0x0000000000057308 */ /* 0x0000640000001000 */
.L_x_76:
[----:B------:R-:W-:Y:S05]  /*0580*/  BSYNC.RECONVERGENT B1 ;  /* 0x0000000000017941 */ /* 0x000fea0003800200 */
.L_x_74:
[----:B-1----:R-:W-:Y:S02]  /*0590*/  IMAD.MOV.U32 R7, RZ, RZ, R5 ;  /* 0x000000ffff077224 */ /* 0x002fe400078e0005 */
[----:B------:R-:W-:-:S04]  /*05a0*/  HFMA2 R5, -RZ, RZ, 0, 0 ;  /* 0x00000000ff057431 */ /* 0x000fc800000001ff */
[----:B0-----:R-:W-:Y:S05]  /*05b0*/  RET.REL.NODEC R4 `(sigmoid_f32) ;  /* 0xfffffff804907950 */ /* 0x001fea0003c3ffff */
.L_x_78:
        /* <DEDUP_REMOVED lines=12> */
.L_x_86:


//--------------------- .text.leaky_relu_f32      --------------------------
	.section	.text.leaky_relu_f32,"ax",@progbits
	.align	128
        .global         leaky_relu_f32
        .type           leaky_relu_f32,@function
        .size           leaky_relu_f32,(.L_x_97 - leaky_relu_f32)
        .other          leaky_relu_f32,@"STO_CUDA_ENTRY STV_DEFAULT"
leaky_relu_f32:
.text.leaky_relu_f32:
        /* <DEDUP_REMOVED lines=10> */
[----:B------:R-:W2:Y:S06]  /*00a0*/  LDCU UR6, c[0x0][0x390] ;  /* 0x00007200ff0677ac */ /* 0x000eac0008000800 */
[----:B------:R-:W3:Y:S01]  /*00b0*/  LDC.64 R4, c[0x0][0x388] ;  /* 0x0000e200ff047b82 */ /* 0x000ee20000000a00 */
[----:B0-----:R-:W-:-:S05]  /*00c0*/  IMAD.WIDE.U32 R2, R7, 0x4, R2 ;  /* 0x0000000407027825 */ /* 0x001fca00078e0002 */
[----:B-1----:R-:W4:Y:S01]  /*00d0*/  LDG.E.CONSTANT R9, desc[UR4][R2.64] ;  /* 0x0000000402097981 */ /* 0x002f22000c1e9900 */
[----:B---3--:R-:W-:Y:S01]  /*00e0*/  IMAD.WIDE.U32 R4, R7, 0x4, R4 ;  /* 0x0000000407047825 */ /* 0x008fe200078e0004 */
[----:B----4-:R-:W-:-:S13]  /*00f0*/  FSETP.GT.AND P0, PT, R9, RZ, PT ;  /* 0x000000ff0900720b */ /* 0x010fda0003f04000 */
[----:B--2---:R-:W-:-:S05]  /*0100*/  @!P0 FMUL R9, R9, UR6 ;  /* 0x0000000609098c20 */ /* 0x004fca0008400000 */
[----:B------:R-:W-:Y:S01]  /*0110*/  STG.E desc[UR4][R4.64], R9 ;  /* 0x0000000904007986 */ /* 0x000fe2000c101904 */
[----:B------:R-:W-:Y:S05]  /*0120*/  EXIT ;  /* 0x000000000000794d */ /* 0x000fea0003800000 */
.L_x_79:
        /* <DEDUP_REMOVED lines=13> */
.L_x_97:


//--------------------- .text.relu_backward_f32   --------------------------
	.section	.text.relu_backward_f32,"ax",@progbits
	.align	128
        .global         relu_backward_f32
        .type           relu_backward_f32,@function
        .size           relu_backward_f32,(.L_x_98 - relu_backward_f32)
        .other          relu_backward_f32,@"STO_CUDA_ENTRY STV_DEFAULT"
relu_backward_f32:
.text.relu_backward_f32:
        /* <DEDUP_REMOVED lines=14> */
[----:B------:R-:W-:Y:S02]  /*00e0*/  HFMA2 R9, -RZ, RZ, 0, 0 ;  /* 0x00000000ff097431 */ /* 0x000fe400000001ff */
[----:B--2---:R-:W-:Y:S01]  /*00f0*/  IMAD.WIDE.U32 R4, R7, 0x4, R4 ;  /* 0x0000000407047825 */ /* 0x004fe200078e0004 */
[----:B---3--:R-:W-:-:S13]  /*0100*/  FSETP.GT.AND P0, PT, R2, RZ, PT ;  /* 0x000000ff0200720b */ /* 0x008fda0003f04000 */
[----:B------:R-:W-:Y:S05]  /*0110*/  @!P0 BRA `(.L_x_81) ;  /* 0x00000000000c8947 */ /* 0x000fea0003800000 */
[----:B------:R-:W0:Y:S02]  /*0120*/  LDC.64 R2, c[0x0][0x380] ;  /* 0x0000e000ff027b82 */ /* 0x000e240000000a00 */
[----:B0-----:R-:W-:-:S05]  /*0130*/  IMAD.WIDE.U32 R2, R7, 0x4, R2 ;  /* 0x0000000407027825 */ /* 0x001fca00078e0002 */
[----:B------:R0:W5:Y:S02]  /*0140*/  LDG.E.CONSTANT R9, desc[UR4][R2.64] ;  /* 0x0000000402097981 */ /* 0x000164000c1e9900 */
.L_x_81:
[----:B------:R-:W-:Y:S05]  /*0150*/  BSYNC.RECONVERGENT B0 ;  /* 0x0000000000007941 */ /* 0x000fea0003800200 */
.L_x_80:
[----:B-----5:R-:W-:Y:S01]  /*0160*/  STG.E desc[UR4][R4.64], R9 ;  /* 0x0000000904007986 */ /* 0x020fe2000c101904 */
[----:B------:R-:W-:Y:S05]  /*0170*/  EXIT ;  /* 0x000000000000794d */ /* 0x000fea0003800000 */
.L_x_82:
        /* <DEDUP_REMOVED lines=16> */
.L_x_98:


//--------------------- .text.relu_f32            --------------------------
	.section	.text.relu_f32,"ax",@progbits
	.align	128
        .global         relu_f32
        .type           relu_f32,@function
        .size           relu_f32,(.L_x_99 - relu_f32)
        .other          relu_f32,@"STO_CUDA_ENTRY STV_DEFAULT"
relu_f32:
.text.relu_f32:
        /* <DEDUP_REMOVED lines=13> */
[----:B--2---:R-:W-:Y:S01]  /*00d0*/  IMAD.WIDE.U32 R4, R7, 0x4, R4 ;  /* 0x0000000407047825 */ /* 0x004fe200078e0004 */
[----:B---3--:R-:W-:-:S05]  /*00e0*/  FMNMX R7, RZ, R2, !PT ;  /* 0x00000002ff077209 */ /* 0x008fca0007800000 */
[----:B------:R-:W-:Y:S01]  /*00f0*/  STG.E desc[UR4][R4.64], R7 ;  /* 0x0000000704007986 */ /* 0x000fe2000c101904 */
[----:B------:R-:W-:Y:S05]  /*0100*/  EXIT ;  /* 0x000000000000794d */ /* 0x000fea0003800000 */
.L_x_83:
        /* <DEDUP_REMOVED lines=15> */
.L_x_99:


//--------------------- .nv.shared.reserved.0     --------------------------
	.section	.nv.shared.reserved.0,"aw",@nobits
	.weak		__nv_reservedSMEM_offset_0_alias
	.size		__nv_reservedSMEM_offset_0_alias, 0, 64
	.other		__nv_reservedSMEM_offset_0_alias,@"STO_CUDA_RESERVED_SHARED STV_DEFAULT"
__nv_reservedSMEM_offset_0_alias:
	.zero		0
	.zero		64


//--------------------- .nv.constant0.softmax_f32 --------------------------
	.section	.nv.constant0.softmax_f32,"a",@progbits
	.sectionflags	@""
	.align	4
.nv.constant0.softmax_f32:
	.zero		920


//--------------------- .nv.constant0.elu_f32     --------------------------
	.section	.nv.constant0.elu_f32,"a",@progbits
	.sectionflags	@""
	.align	4
.nv.constant0.elu_f32:
	.zero		920


//--------------------- .nv.constant0.silu_f32    --------------------------
	.section	.nv.constant0.silu_f32,"a",@progbits
	.sectionflags	@""
	.align	4
.nv.constant0.silu_f32:
	.zero		916


//--------------------- .nv.constant0.gelu_f32    --------------------------
	.section	.nv.constant0.gelu_f32,"a",@progbits
	.sectionflags	@""
	.align	4
.nv.constant0.gelu_f32:
	.zero		916


//--------------------- .nv.constant0.log_f32     --------------------------
	.section	.nv.constant0.log_f32,"a",@progbits
	.sectionflags	@""
	.align	4
.nv.constant0.log_f32:
	.zero		916


//--------------------- .nv.constant0.exp_f32     --------------------------
	.section	.nv.constant0.exp_f32,"a",@progbits
	.sectionflags	@""
	.align	4
.nv.constant0.exp_f32:
	.zero		916


//--------------------- .nv.constant0.tanh_backward_f32 --------------------------
	.section	.nv.constant0.tanh_backward_f32,"a",@progbits
	.sectionflags	@""
	.align	4
.nv.constant0.tanh_backward_f32:
	.zero		924


//--------------------- .nv.constant0.tanh_f32    --------------------------
	.section	.nv.constant0.tanh_f32,"a",@progbits
	.sectionflags	@""
	.align	4
.nv.constant0.tanh_f32:
	.zero		916


//--------------------- .nv.constant0.sigmoid_backward_f32 --------------------------
	.section	.nv.constant0.sigmoid_backward_f32,"a",@progbits
	.sectionflags	@""
	.align	4
.nv.constant0.sigmoid_backward_f32:
	.zero		924


//--------------------- .nv.constant0.sigmoid_f32 --------------------------
	.section	.nv.constant0.sigmoid_f32,"a",@progbits
	.sectionflags	@""
	.align	4
.nv.constant0.sigmoid_f32:
	.zero		916


//--------------------- .nv.constant0.leaky_relu_f32 --------------------------
	.section	.nv.constant0.leaky_relu_f32,"a",@progbits
	.sectionflags	@""
	.align	4
.nv.constant0.leaky_relu_f32:
	.zero		920


//--------------------- .nv.constant0.relu_backward_f32 --------------------------
	.section	.nv.constant0.relu_backward_f32,"a",@progbits
	.sectionflags	@""
	.align	4
.nv.constant0.relu_backward_f32:
	.zero		924


//--------------------- .nv.constant0.relu_f32    --------------------------
	.section	.nv.constant0.relu_f32,"a",@progbits
	.sectionflags	@""
	.align	4
.nv.constant0.relu_f32:
	.zero		916


//--------------------- SYMBOLS --------------------------

	.type		.nv.reservedSmem.offset0,@object
	.size		.nv.reservedSmem.offset0,0x4
